	.headerflags	@"EF_CUDA_TEXMODE_UNIFIED EF_CUDA_64BIT_ADDRESS EF_CUDA_ACCELERATORS EF_CUDA_SM90 EF_CUDA_VIRTUAL_SM(EF_CUDA_SM90)"
	.elftype	@"ET_EXEC"


//--------------------- .nv.info                  --------------------------
	.section	.nv.info,"",@"SHT_CUDA_INFO"
	.align	4


	//----- nvinfo : EIATTR_REGCOUNT
	.align		4
        /*0000*/ 	.byte	0x04, 0x2f
        /*0002*/ 	.short	(.L_3 - .L_2)
	.align		4
.L_2:
        /*0004*/ 	.word	index@(triton_poi_fused__native_batch_norm_legit_no_training_relu_27)
        /*0008*/ 	.word	0x00000028


	//----- nvinfo : EIATTR_MIN_STACK_SIZE
	.align		4
.L_3:
        /*000c*/ 	.byte	0x04, 0x12
        /*000e*/ 	.short	(.L_5 - .L_4)
	.align		4
.L_4:
        /*0010*/ 	.word	index@(triton_poi_fused__native_batch_norm_legit_no_training_relu_27)
        /*0014*/ 	.word	0x00000000


	//----- nvinfo : EIATTR_FRAME_SIZE
	.align		4
.L_5:
        /*0018*/ 	.byte	0x04, 0x11
        /*001a*/ 	.short	(.L_7 - .L_6)
	.align		4
.L_6:
        /*001c*/ 	.word	index@(triton_poi_fused__native_batch_norm_legit_no_training_relu_27)
        /*0020*/ 	.word	0x00000000


	//----- nvinfo : EIATTR_MIN_STACK_SIZE
	.align		4
.L_7:
        /*0024*/ 	.byte	0x04, 0x12
        /*0026*/ 	.short	(.L_9 - .L_8)
	.align		4
.L_8:
        /*0028*/ 	.word	index@(triton_poi_fused__native_batch_norm_legit_no_training_relu_27)
        /*002c*/ 	.word	0x00000000
.L_9:


//--------------------- .nv.info.triton_poi_fused__native_batch_norm_legit_no_training_relu_27 --------------------------
	.section	.nv.info.triton_poi_fused__native_batch_norm_legit_no_training_relu_27,"",@"SHT_CUDA_INFO"
	.sectionflags	@""
	.align	4


	//----- nvinfo : EIATTR_CUDA_API_VERSION
	.align		4
        /*0000*/ 	.byte	0x04, 0x37
        /*0002*/ 	.short	(.L_11 - .L_10)
.L_10:
        /*0004*/ 	.word	0x0000007c


	//----- nvinfo : EIATTR_KPARAM_INFO
	.align		4
.L_11:
        /*0008*/ 	.byte	0x04, 0x17
        /*000a*/ 	.short	(.L_13 - .L_12)
.L_12:
        /*000c*/ 	.word	0x00000000
        /*0010*/ 	.short	0x0007
        /*0012*/ 	.short	0x0034
        /*0014*/ 	.byte	0x00, 0xf0, 0x11, 0x00


	//----- nvinfo : EIATTR_KPARAM_INFO
	.align		4
.L_13:
        /*0018*/ 	.byte	0x04, 0x17
        /*001a*/ 	.short	(.L_15 - .L_14)
.L_14:
        /*001c*/ 	.word	0x00000000
        /*0020*/ 	.short	0x0006
        /*0022*/ 	.short	0x0030
        /*0024*/ 	.byte	0x00, 0xf0, 0x11, 0x00


	//----- nvinfo : EIATTR_KPARAM_INFO
	.align		4
.L_15:
        /*0028*/ 	.byte	0x04, 0x17
        /*002a*/ 	.short	(.L_17 - .L_16)
.L_16:
        /*002c*/ 	.word	0x00000000
        /*0030*/ 	.short	0x0005
        /*0032*/ 	.short	0x0028
        /*0034*/ 	.byte	0x00, 0xf4, 0x21, 0x00


	//----- nvinfo : EIATTR_KPARAM_INFO
	.align		4
.L_17:
        /*0038*/ 	.byte	0x04, 0x17
        /*003a*/ 	.short	(.L_19 - .L_18)
.L_18:
        /*003c*/ 	.word	0x00000000
        /*0040*/ 	.short	0x0004
        /*0042*/ 	.short	0x0020
        /*0044*/ 	.byte	0x00, 0xf4, 0x21, 0x00


	//----- nvinfo : EIATTR_KPARAM_INFO
	.align		4
.L_19:
        /*0048*/ 	.byte	0x04, 0x17
        /*004a*/ 	.short	(.L_21 - .L_20)
.L_20:
        /*004c*/ 	.word	0x00000000
        /*0050*/ 	.short	0x0003
        /*0052*/ 	.short	0x0018
        /*0054*/ 	.byte	0x00, 0xf4, 0x21, 0x00


	//----- nvinfo : EIATTR_KPARAM_INFO
	.align		4
.L_21:
        /*0058*/ 	.byte	0x04, 0x17
        /*005a*/ 	.short	(.L_23 - .L_22)
.L_22:
        /*005c*/ 	.word	0x00000000
        /*0060*/ 	.short	0x0002
        /*0062*/ 	.short	0x0010
        /*0064*/ 	.byte	0x00, 0xf4, 0x21, 0x00


	//----- nvinfo : EIATTR_KPARAM_INFO
	.align		4
.L_23:
        /*0068*/ 	.byte	0x04, 0x17
        /*006a*/ 	.short	(.L_25 - .L_24)
.L_24:
        /*006c*/ 	.word	0x00000000
        /*0070*/ 	.short	0x0001
        /*0072*/ 	.short	0x0008
        /*0074*/ 	.byte	0x00, 0xf4, 0x21, 0x00


	//----- nvinfo : EIATTR_KPARAM_INFO
	.align		4
.L_25:
        /*0078*/ 	.byte	0x04, 0x17
        /*007a*/ 	.short	(.L_27 - .L_26)
.L_26:
        /*007c*/ 	.word	0x00000000
        /*0080*/ 	.short	0x0000
        /*0082*/ 	.short	0x0000
        /*0084*/ 	.byte	0x00, 0xf4, 0x21, 0x00


	//----- nvinfo : EIATTR_SPARSE_MMA_MASK
	.align		4
.L_27:
        /*0088*/ 	.byte	0x03, 0x50
        /*008a*/ 	.short	0x0000


	//----- nvinfo : EIATTR_MAXREG_COUNT
	.align		4
        /*008c*/ 	.byte	0x03, 0x1b
        /*008e*/ 	.short	0x00ff


	//----- nvinfo : EIATTR_EXIT_INSTR_OFFSETS
	.align		4
        /*0090*/ 	.byte	0x04, 0x1c
        /*0092*/ 	.short	(.L_29 - .L_28)


	//   ....[0]....
.L_28:
        /*0094*/ 	.word	0x00001c30


	//   ....[1]....
        /*0098*/ 	.word	0x00001c70


	//----- nvinfo : EIATTR_REQNTID
	.align		4
.L_29:
        /*009c*/ 	.byte	0x04, 0x10
        /*009e*/ 	.short	(.L_31 - .L_30)
.L_30:
        /*00a0*/ 	.word	0x00000100
        /*00a4*/ 	.word	0x00000001
        /*00a8*/ 	.word	0x00000001


	//----- nvinfo : EIATTR_CBANK_PARAM_SIZE
	.align		4
.L_31:
        /*00ac*/ 	.byte	0x03, 0x19
        /*00ae*/ 	.short	0x0038


	//----- nvinfo : EIATTR_PARAM_CBANK
	.align		4
        /*00b0*/ 	.byte	0x04, 0x0a
        /*00b2*/ 	.short	(.L_33 - .L_32)
	.align		4
.L_32:
        /*00b4*/ 	.word	index@(.nv.constant0.triton_poi_fused__native_batch_norm_legit_no_training_relu_27)
        /*00b8*/ 	.short	0x0210
        /*00ba*/ 	.short	0x0038


	//----- nvinfo : EIATTR_SW_WAR
	.align		4
.L_33:
        /*00bc*/ 	.byte	0x04, 0x36
        /*00be*/ 	.short	(.L_35 - .L_34)
.L_34:
        /*00c0*/ 	.word	0x00000008
.L_35:


//--------------------- .nv.callgraph             --------------------------
	.section	.nv.callgraph,"",@"SHT_CUDA_CALLGRAPH"
	.align	4
	.sectionentsize	8
	.align		4
        /*0000*/ 	.word	0x00000000
	.align		4
        /*0004*/ 	.word	0xffffffff
	.align		4
        /*0008*/ 	.word	0x00000000
	.align		4
        /*000c*/ 	.word	0xfffffffe
	.align		4
        /*0010*/ 	.word	0x00000000
	.align		4
        /*0014*/ 	.word	0xfffffffd
	.align		4
        /*0018*/ 	.word	0x00000000
	.align		4
        /*001c*/ 	.word	0xfffffffc


//--------------------- .nv.constant4             --------------------------
	.section	.nv.constant4,"a",@progbits
	.align	8
	.align		8
.nv.constant4:
        /*0000*/ 	.dword	_$_str
	.align		8
        /*0008*/ 	.dword	_$_str_$_2


//--------------------- .text.triton_poi_fused__native_batch_norm_legit_no_training_relu_27 --------------------------
	.section	.text.triton_poi_fused__native_batch_norm_legit_no_training_relu_27,"ax",@progbits
	.sectionflags	@"SHF_BARRIERS=1"
	.align	128
        .global         triton_poi_fused__native_batch_norm_legit_no_training_relu_27
        .type           triton_poi_fused__native_batch_norm_legit_no_training_relu_27,@function
        .size           triton_poi_fused__native_batch_norm_legit_no_training_relu_27,(.L_x_1 - triton_poi_fused__native_batch_norm_legit_no_training_relu_27)
        .other          triton_poi_fused__native_batch_norm_legit_no_training_relu_27,@"STO_CUDA_ENTRY STV_DEFAULT"
triton_poi_fused__native_batch_norm_legit_no_training_relu_27:
.text.triton_poi_fused__native_batch_norm_legit_no_training_relu_27:
[----:B------:R-:W0:Y:S01]  /*0000*/  LDC R1, c[0x0][0x28] ;  /* 0x00000a00ff017b82 */ /* 0x000e220000000800 */
[----:B------:R-:W1:Y:S07]  /*0010*/  S2R R35, SR_TID.X ;  /* 0x0000000000237919 */ /* 0x000e6e0000002100 */
[----:B------:R-:W2:Y:S01]  /*0020*/  S2UR UR4, SR_CTAID.Y ;  /* 0x00000000000479c3 */ /* 0x000ea20000002600 */
[----:B------:R-:W-:Y:S01]  /*0030*/  ULDC.64 UR22, c[0x0][0x208] ;  /* 0x0000820000167ab9 */ /* 0x000fe20000000a00 */
[----:B------:R-:W3:Y:S06]  /*0040*/  S2R R0, SR_CTAID.X ;  /* 0x0000000000007919 */ /* 0x000eec0000002500 */
[----:B------:R-:W4:Y:S08]  /*0050*/  LDC.64 R36, c[0x0][0x210] ;  /* 0x00008400ff247b82 */ /* 0x000f300000000a00 */
[----:B------:R-:W5:Y:S01]  /*0060*/  LDC.64 R22, c[0x0][0x218] ;  /* 0x00008600ff167b82 */ /* 0x000f620000000a00 */
[----:B--2---:R-:W-:-:S06]  /*0070*/  USHF.L.U32 UR4, UR4, 0x4, URZ ;  /* 0x0000000404047899 */ /* 0x004fcc000800063f */
[----:B------:R-:W-:Y:S02]  /*0080*/  MOV R3, UR4 ;  /* 0x0000000400037c02 */ /* 0x000fe40008000f00 */
[----:B-1----:R-:W-:-:S04]  /*0090*/  SHF.L.U32 R2, R35, 0x2, RZ ;  /* 0x0000000223027819 */ /* 0x002fc800000006ff */
[----:B------:R-:W-:Y:S02]  /*00a0*/  LOP3.LUT R2, R3, 0xc, R2, 0xf8, !PT ;  /* 0x0000000c03027812 */ /* 0x000fe400078ef802 */
[----:B------:R-:W-:Y:S02]  /*00b0*/  SHF.R.U32.HI R3, RZ, 0x2, R35 ;  /* 0x00000002ff037819 */ /* 0x000fe40000011623 */
[C---:B------:R-:W-:Y:S01]  /*00c0*/  ISETP.GE.AND P4, PT, R2.reuse, 0x600, PT ;  /* 0x000006000200780c */ /* 0x040fe20003f86270 */
[----:B------:R-:W-:Y:S01]  /*00d0*/  IMAD.HI R4, R2, 0x2aaaaaab, RZ ;  /* 0x2aaaaaab02047827 */ /* 0x000fe200078e02ff */
[----:B------:R-:W-:-:S04]  /*00e0*/  SGXT.U32 R3, R3, 0x6 ;  /* 0x000000060303781a */ /* 0x000fc80000000000 */
[----:B------:R-:W-:Y:S02]  /*00f0*/  SHF.R.U32.HI R5, RZ, 0x1f, R4 ;  /* 0x0000001fff057819 */ /* 0x000fe40000011604 */
[----:B---3--:R-:W-:Y:S02]  /*0100*/  PRMT R3, R3, 0x6540, R0 ;  /* 0x0000654003037816 */ /* 0x008fe40000000000 */
[----:B------:R-:W-:Y:S02]  /*0110*/  LEA.HI.SX32 R5, R4, R5, 0x1a ;  /* 0x0000000504057211 */ /* 0x000fe400078fd2ff */
[C---:B------:R-:W-:Y:S02]  /*0120*/  LOP3.LUT R4, R3.reuse, 0x40, RZ, 0xfc, !PT ;  /* 0x0000004003047812 */ /* 0x040fe400078efcff */
[----:B------:R-:W-:Y:S01]  /*0130*/  LOP3.LUT R6, R3, 0x80, RZ, 0xfc, !PT ;  /* 0x0000008003067812 */ /* 0x000fe200078efcff */
[----:B------:R-:W-:Y:S01]  /*0140*/  IMAD R33, R5, -0x180, R2 ;  /* 0xfffffe8005217824 */ /* 0x000fe200078e0202 */
[----:B------:R-:W-:-:S02]  /*0150*/  LOP3.LUT R7, R3, 0xc0, RZ, 0xfc, !PT ;  /* 0x000000c003077812 */ /* 0x000fc400078efcff */
[----:B------:R-:W-:Y:S01]  /*0160*/  ISETP.LT.AND P0, PT, R3, 0x121, !P4 ;  /* 0x000001210300780c */ /* 0x000fe20006701270 */
[----:B------:R-:W-:Y:S01]  /*0170*/  IMAD R2, R5, 0x1b180, R33 ;  /* 0x0001b18005027824 */ /* 0x000fe200078e0221 */
[----:B------:R-:W-:Y:S02]  /*0180*/  ISETP.LT.AND P3, PT, R7, 0x121, !P4 ;  /* 0x000001210700780c */ /* 0x000fe40006761270 */
[----:B------:R-:W-:Y:S02]  /*0190*/  CS2R R20, SRZ ;  /* 0x0000000000147805 */ /* 0x000fe4000001ff00 */
[----:B------:R-:W-:Y:S01]  /*01a0*/  ISETP.LT.AND P1, PT, R4, 0x121, !P4 ;  /* 0x000001210400780c */ /* 0x000fe20006721270 */
[----:B------:R-:W-:Y:S01]  /*01b0*/  IMAD R3, R3, 0x180, R2 ;  /* 0x0000018003037824 */ /* 0x000fe200078e0202 */
[----:B------:R-:W-:Y:S01]  /*01c0*/  ISETP.LT.AND P2, PT, R6, 0x121, !P4 ;  /* 0x000001210600780c */ /* 0x000fe20006741270 */
[----:B-----5:R-:W-:Y:S01]  /*01d0*/  IMAD.WIDE R24, R33, 0x4, R22 ;  /* 0x0000000421187825 */ /* 0x020fe200078e0216 */
[----:B------:R-:W-:-:S02]  /*01e0*/  CS2R R4, SRZ ;  /* 0x0000000000047805 */ /* 0x000fc4000001ff00 */
[----:B------:R-:W-:Y:S01]  /*01f0*/  IADD3 R27, R3, 0xc000, RZ ;  /* 0x0000c000031b7810 */ /* 0x000fe20007ffe0ff */
[C---:B------:R-:W-:Y:S01]  /*0200*/  VIADD R9, R3.reuse, 0x6000 ;  /* 0x0000600003097836 */ /* 0x040fe20000000000 */
[----:B------:R-:W-:Y:S01]  /*0210*/  IADD3 R13, R3, 0x12000, RZ ;  /* 0x00012000030d7810 */ /* 0x000fe20007ffe0ff */
[--C-:B----4-:R-:W-:Y:S01]  /*0220*/  IMAD.WIDE R10, R3, 0x4, R36.reuse ;  /* 0x00000004030a7825 */ /* 0x110fe200078e0224 */
[----:B------:R-:W-:Y:S02]  /*0230*/  CS2R R22, SRZ ;  /* 0x0000000000167805 */ /* 0x000fe4000001ff00 */
[----:B------:R-:W-:Y:S01]  /*0240*/  CS2R R6, SRZ ;  /* 0x0000000000067805 */ /* 0x000fe2000001ff00 */
[----:B------:R-:W-:-:S04]  /*0250*/  IMAD.WIDE R2, R9, 0x4, R36 ;  /* 0x0000000409027825 */ /* 0x000fc800078e0224 */
[--C-:B------:R-:W-:Y:S01]  /*0260*/  IMAD.WIDE R26, R27, 0x4, R36.reuse ;  /* 0x000000041b1a7825 */ /* 0x100fe200078e0224 */
[----:B------:R-:W2:Y:S03]  /*0270*/  @P0 LDG.E.EL.128 R4, desc[UR22][R10.64] ;  /* 0x000000160a040981 */ /* 0x000ea6000c2e1d00 */
[----:B------:R-:W-:-:S05]  /*0280*/  IMAD.WIDE R36, R13, 0x4, R36 ;  /* 0x000000040d247825 */ /* 0x000fca00078e0224 */
[----:B------:R1:W3:Y:S02]  /*0290*/  @P3 LDG.E.EL.128 R20, desc[UR22][R36.64] ;  /* 0x0000001624143981 */ /* 0x0002e4000c2e1d00 */
[----:B-1----:R-:W1:Y:S01]  /*02a0*/  LDC.64 R36, c[0x0][0x220] ;  /* 0x00008800ff247b82 */ /* 0x002e620000000a00 */
[----:B------:R-:W-:Y:S02]  /*02b0*/  CS2R R12, SRZ ;  /* 0x00000000000c7805 */ /* 0x000fe4000001ff00 */
[----:B------:R-:W-:Y:S02]  /*02c0*/  CS2R R14, SRZ ;  /* 0x00000000000e7805 */ /* 0x000fe4000001ff00 */
[----:B------:R-:W-:Y:S02]  /*02d0*/  CS2R R16, SRZ ;  /* 0x0000000000107805 */ /* 0x000fe4000001ff00 */
[----:B------:R-:W-:Y:S02]  /*02e0*/  CS2R R18, SRZ ;  /* 0x0000000000127805 */ /* 0x000fe4000001ff00 */
[----:B------:R-:W-:-:S02]  /*02f0*/  CS2R R8, SRZ ;  /* 0x0000000000087805 */ /* 0x000fc4000001ff00 */
[----:B------:R-:W-:Y:S02]  /*0300*/  CS2R R10, SRZ ;  /* 0x00000000000a7805 */ /* 0x000fe4000001ff00 */
[----:B------:R-:W-:Y:S02]  /*0310*/  CS2R R28, SRZ ;  /* 0x00000000001c7805 */ /* 0x000fe4000001ff00 */
[----:B------:R-:W-:Y:S01]  /*0320*/  CS2R R30, SRZ ;  /* 0x00000000001e7805 */ /* 0x000fe2000001ff00 */
[----:B------:R4:W5:Y:S04]  /*0330*/  @P1 LDG.E.EL.128 R12, desc[UR22][R2.64] ;  /* 0x00000016020c1981 */ /* 0x000968000c2e1d00 */
[----:B------:R-:W2:Y:S04]  /*0340*/  @!P4 LDG.E.EL.128 R8, desc[UR22][R24.64] ;  /* 0x000000161808c981 */ /* 0x000ea8000c2e1d00 */
[----:B------:R-:W3:Y:S01]  /*0350*/  @P2 LDG.E.EL.128 R16, desc[UR22][R26.64] ;  /* 0x000000161a102981 */ /* 0x000ee2000c2e1d00 */
[----:B----4-:R-:W4:Y:S01]  /*0360*/  LDC.64 R2, c[0x0][0x228] ;  /* 0x00008a00ff027b82 */ /* 0x010f220000000a00 */
[----:B-1----:R-:W-:-:S05]  /*0370*/  IMAD.WIDE R36, R33, 0x4, R36 ;  /* 0x0000000421247825 */ /* 0x002fca00078e0224 */
[----:B------:R4:W3:Y:S02]  /*0380*/  @!P4 LDG.E.EL.128 R28, desc[UR22][R36.64] ;  /* 0x00000016241cc981 */ /* 0x0008e4000c2e1d00 */
[----:B----4-:R-:W-:Y:S02]  /*0390*/  IMAD.WIDE R36, R33, 0x4, R2 ;  /* 0x0000000421247825 */ /* 0x010fe400078e0202 */
[----:B------:R-:W1:Y:S01]  /*03a0*/  LDC.64 R2, c[0x0][0x230] ;  /* 0x00008c00ff027b82 */ /* 0x000e620000000a00 */
[----:B------:R-:W-:Y:S02]  /*03b0*/  PRMT R0, R35, 0x6540, R0 ;  /* 0x0000654023007816 */ /* 0x000fe40000000000 */
[----:B0-----:R-:W-:Y:S02]  /*03c0*/  CS2R R24, SRZ ;  /* 0x0000000000187805 */ /* 0x001fe4000001ff00 */
[----:B------:R-:W-:Y:S02]  /*03d0*/  CS2R R26, SRZ ;  /* 0x00000000001a7805 */ /* 0x000fe4000001ff00 */
[----:B------:R-:W-:-:S04]  /*03e0*/  CS2R R34, SRZ ;  /* 0x0000000000227805 */ /* 0x000fc8000001ff00 */
[----:B------:R-:W4:Y:S01]  /*03f0*/  @!P4 LDG.E.EL.128 R24, desc[UR22][R36.64] ;  /* 0x000000162418c981 */ /* 0x000f22000c2e1d00 */
[----:B-1----:R-:W-:Y:S01]  /*0400*/  IMAD.WIDE R2, R33, 0x4, R2 ;  /* 0x0000000421027825 */ /* 0x002fe200078e0202 */
[----:B------:R-:W-:-:S06]  /*0410*/  CS2R R32, SRZ ;  /* 0x0000000000207805 */ /* 0x000fcc000001ff00 */
[----:B------:R0:W4:Y:S02]  /*0420*/  @!P4 LDG.E.EL.128 R32, desc[UR22][R2.64] ;  /* 0x000000160220c981 */ /* 0x000124000c2e1d00 */
[----:B0-----:R-:W0:Y:S01]  /*0430*/  S2R R3, SR_TID.X ;  /* 0x0000000000037919 */ /* 0x001e220000002100 */
[----:B------:R-:W1:Y:S01]  /*0440*/  S2UR UR9, SR_CgaCtaId ;  /* 0x00000000000979c3 */ /* 0x000e620000008800 */
[----:B------:R-:W-:Y:S01]  /*0450*/  UMOV UR5, 0x400 ;  /* 0x0000040000057882 */ /* 0x000fe20000000000 */
[----:B------:R-:W-:Y:S02]  /*0460*/  UIADD3 UR8, UR4, 0xe, URZ ;  /* 0x0000000e04087890 */ /* 0x000fe4000fffe03f */
[----:B-1----:R-:W-:Y:S01]  /*0470*/  UPRMT UR9, UR9, 0x654, UR5 ;  /* 0x0000065409097896 */ /* 0x002fe20008000005 */
[----:B0-----:R-:W-:-:S04]  /*0480*/  SHF.R.U32.HI R36, RZ, 0x2, R3 ;  /* 0x00000002ff247819 */ /* 0x001fc80000011603 */
[----:B------:R-:W-:Y:S01]  /*0490*/  SGXT.U32 R36, R36, 0x6 ;  /* 0x000000062424781a */ /* 0x000fe20000000000 */
[----:B------:R-:W-:Y:S02]  /*04a0*/  UIMAD.WIDE UR12, UR4, 0x2aaaaaab, URZ ;  /* 0x2aaaaaab040c78a5 */ /* 0x000fe4000f8e023f */
[----:B------:R-:W-:-:S04]  /*04b0*/  UIADD3 UR14, UR4, 0x1, URZ ;  /* 0x00000001040e7890 */ /* 0x000fc8000fffe03f */
[----:B------:R-:W-:Y:S02]  /*04c0*/  UIMAD.WIDE UR10, UR14, 0x2aaaaaab, URZ ;  /* 0x2aaaaaab0e0a78a5 */ /* 0x000fe4000f8e023f */
[----:B------:R-:W-:Y:S02]  /*04d0*/  UIADD3 UR6, UR4, 0xc, URZ ;  /* 0x0000000c04067890 */ /* 0x000fe4000fffe03f */
[----:B------:R-:W-:Y:S01]  /*04e0*/  UIADD3 UR7, UR4, 0xd, URZ ;  /* 0x0000000d04077890 */ /* 0x000fe2000fffe03f */
[C---:B--2---:R-:W-:Y:S01]  /*04f0*/  FADD R4, -R8.reuse, R4 ;  /* 0x0000000408047221 */ /* 0x044fe20000000100 */
[C---:B-----5:R-:W-:Y:S01]  /*0500*/  FADD R12, -R8.reuse, R12 ;  /* 0x0000000c080c7221 */ /* 0x060fe20000000100 */
[C---:B---3--:R-:W-:Y:S01]  /*0510*/  FADD R20, -R8.reuse, R20 ;  /* 0x0000001408147221 */ /* 0x048fe20000000100 */
[----:B------:R-:W-:Y:S01]  /*0520*/  FADD R16, -R8, R16 ;  /* 0x0000001008107221 */ /* 0x000fe20000000100 */
[----:B------:R-:W-:-:S06]  /*0530*/  FADD R8, R28, 0.0010000000474974513054 ;  /* 0x3a83126f1c087421 */ /* 0x000fcc0000000000 */
[----:B------:R-:W0:Y:S01]  /*0540*/  MUFU.SQRT R8, R8 ;  /* 0x0000000800087308 */ /* 0x000e220000002000 */
[----:B------:R-:W-:Y:S01]  /*0550*/  FADD R28, R29, 0.0010000000474974513054 ;  /* 0x3a83126f1d1c7421 */ /* 0x000fe20000000000 */
[----:B------:R-:W-:Y:S01]  /*0560*/  FADD R31, R31, 0.0010000000474974513054 ;  /* 0x3a83126f1f1f7421 */ /* 0x000fe20000000000 */
[----:B------:R-:W-:-:S05]  /*0570*/  FADD R30, R30, 0.0010000000474974513054 ;  /* 0x3a83126f1e1e7421 */ /* 0x000fca0000000000 */
[----:B------:R-:W1:Y:S08]  /*0580*/  MUFU.SQRT R29, R31 ;  /* 0x0000001f001d7308 */ /* 0x000e700000002000 */
[----:B------:R-:W2:Y:S01]  /*0590*/  MUFU.SQRT R28, R28 ;  /* 0x0000001c001c7308 */ /* 0x000ea20000002000 */
[C---:B0-----:R-:W-:Y:S02]  /*05a0*/  FSETP.GT.AND P4, PT, R8.reuse, 8.50705917302346158658e+37, PT ;  /* 0x7e8000000800780b */ /* 0x041fe40003f84000 */
[----:B------:R-:W-:-:S05]  /*05b0*/  FSETP.GEU.AND P5, PT, R8, 1.175494350822287508e-38, PT ;  /* 0x008000000800780b */ /* 0x000fca0003fae000 */
[----:B------:R-:W0:Y:S01]  /*05c0*/  MUFU.SQRT R2, R30 ;  /* 0x0000001e00027308 */ /* 0x000e220000002000 */
[C---:B------:R-:W-:Y:S01]  /*05d0*/  FADD R6, -R10.reuse, R6 ;  /* 0x000000060a067221 */ /* 0x040fe20000000100 */
[C---:B------:R-:W-:Y:S01]  /*05e0*/  FADD R14, -R10.reuse, R14 ;  /* 0x0000000e0a0e7221 */ /* 0x040fe20000000100 */
[C---:B------:R-:W-:Y:S01]  /*05f0*/  FADD R18, -R10.reuse, R18 ;  /* 0x000000120a127221 */ /* 0x040fe20000000100 */
[----:B------:R-:W-:Y:S01]  /*0600*/  FADD R22, -R10, R22 ;  /* 0x000000160a167221 */ /* 0x000fe20000000100 */
[----:B------:R-:W-:Y:S02]  /*0610*/  IMAD.MOV.U32 R10, RZ, RZ, 0x3e800000 ;  /* 0x3e800000ff0a7424 */ /* 0x000fe400078e00ff */
[C---:B------:R-:W-:Y:S01]  /*0620*/  FADD R5, -R9.reuse, R5 ;  /* 0x0000000509057221 */ /* 0x040fe20000000100 */
[C---:B------:R-:W-:Y:S01]  /*0630*/  FADD R13, -R9.reuse, R13 ;  /* 0x0000000d090d7221 */ /* 0x040fe20000000100 */
[C---:B------:R-:W-:Y:S01]  /*0640*/  FADD R17, -R9.reuse, R17 ;  /* 0x0000001109117221 */ /* 0x040fe20000000100 */
[----:B------:R-:W-:Y:S01]  /*0650*/  FADD R21, -R9, R21 ;  /* 0x0000001509157221 */ /* 0x000fe20000000100 */
[----:B-1----:R-:W-:Y:S01]  /*0660*/  FSETP.GT.AND P3, PT, R29, 8.50705917302346158658e+37, PT ;  /* 0x7e8000001d00780b */ /* 0x002fe20003f64000 */
[----:B------:R-:W-:Y:S01]  /*0670*/  @P4 FMUL R8, R8, 0.25 ;  /* 0x3e80000008084820 */ /* 0x000fe20000400000 */
[----:B------:R-:W-:-:S02]  /*0680*/  FSEL R9, R10, 1, P4 ;  /* 0x3f8000000a097808 */ /* 0x000fc40002000000 */
[----:B--2---:R-:W-:Y:S02]  /*0690*/  FSETP.GT.AND P1, PT, R28, 8.50705917302346158658e+37, PT ;  /* 0x7e8000001c00780b */ /* 0x004fe40003f24000 */
[----:B0-----:R-:W-:Y:S02]  /*06a0*/  FSETP.GT.AND P4, PT, R2, 8.50705917302346158658e+37, PT ;  /* 0x7e8000000200780b */ /* 0x001fe40003f84000 */
[----:B------:R-:W-:Y:S01]  /*06b0*/  FSETP.GEU.AND P2, PT, R29, 1.175494350822287508e-38, PT ;  /* 0x008000001d00780b */ /* 0x000fe20003f4e000 */
[----:B------:R-:W-:Y:S01]  /*06c0*/  @!P5 FMUL R8, R8, 16777216 ;  /* 0x4b8000000808d820 */ /* 0x000fe20000400000 */
[----:B------:R-:W-:Y:S01]  /*06d0*/  FSETP.GEU.AND P0, PT, R28, 1.175494350822287508e-38, PT ;  /* 0x008000001c00780b */ /* 0x000fe20003f0e000 */
[----:B------:R-:W-:Y:S01]  /*06e0*/  @!P5 FMUL R9, R9, 16777216 ;  /* 0x4b8000000909d820 */ /* 0x000fe20000400000 */
[----:B------:R-:W-:Y:S01]  /*06f0*/  FSETP.GEU.AND P5, PT, R2, 1.175494350822287508e-38, PT ;  /* 0x008000000200780b */ /* 0x000fe20003fae000 */
[----:B------:R-:W-:Y:S02]  /*0700*/  @P3 FMUL R29, R29, 0.25 ;  /* 0x3e8000001d1d3820 */ /* 0x000fe40000400000 */
[----:B------:R-:W0:Y:S02]  /*0710*/  MUFU.RCP R8, R8 ;  /* 0x0000000800087308 */ /* 0x000e240000001000 */
[----:B------:R-:W-:-:S02]  /*0720*/  @P1 FMUL R28, R28, 0.25 ;  /* 0x3e8000001c1c1820 */ /* 0x000fc40000400000 */
[----:B------:R-:W-:Y:S02]  /*0730*/  @P4 FMUL R2, R2, 0.25 ;  /* 0x3e80000002024820 */ /* 0x000fe40000400000 */
[----:B------:R-:W-:Y:S02]  /*0740*/  @!P2 FMUL R29, R29, 16777216 ;  /* 0x4b8000001d1da820 */ /* 0x000fe40000400000 */
[----:B------:R-:W-:Y:S02]  /*0750*/  @!P0 FMUL R28, R28, 16777216 ;  /* 0x4b8000001c1c8820 */ /* 0x000fe40000400000 */
[----:B------:R-:W-:Y:S02]  /*0760*/  @!P5 FMUL R2, R2, 16777216 ;  /* 0x4b8000000202d820 */ /* 0x000fe40000400000 */
[----:B------:R-:W1:Y:S01]  /*0770*/  MUFU.RCP R29, R29 ;  /* 0x0000001d001d7308 */ /* 0x000e620000001000 */
[----:B------:R-:W-:Y:S01]  /*0780*/  FADD R7, -R11, R7 ;  /* 0x000000070b077221 */ /* 0x000fe20000000100 */
[----:B0-----:R-:W-:Y:S01]  /*0790*/  FMUL R9, R8, R9 ;  /* 0x0000000908097220 */ /* 0x001fe20000400000 */
[----:B------:R-:W-:-:S05]  /*07a0*/  FSEL R8, R10, 1, P3 ;  /* 0x3f8000000a087808 */ /* 0x000fca0001800000 */
[----:B------:R-:W0:Y:S01]  /*07b0*/  MUFU.RCP R28, R28 ;  /* 0x0000001c001c7308 */ /* 0x000e220000001000 */
[C---:B------:R-:W-:Y:S01]  /*07c0*/  FADD R15, -R11.reuse, R15 ;  /* 0x0000000f0b0f7221 */ /* 0x040fe20000000100 */
[C---:B------:R-:W-:Y:S01]  /*07d0*/  FADD R19, -R11.reuse, R19 ;  /* 0x000000130b137221 */ /* 0x040fe20000000100 */
[----:B------:R-:W-:-:S05]  /*07e0*/  FADD R23, -R11, R23 ;  /* 0x000000170b177221 */ /* 0x000fca0000000100 */
[----:B------:R-:W2:Y:S01]  /*07f0*/  MUFU.RCP R2, R2 ;  /* 0x0000000200027308 */ /* 0x000ea20000001000 */
[C---:B------:R-:W-:Y:S02]  /*0800*/  FSEL R11, R10.reuse, 1, P1 ;  /* 0x3f8000000a0b7808 */ /* 0x040fe40000800000 */
[----:B------:R-:W-:Y:S01]  /*0810*/  FSEL R31, R10, 1, P4 ;  /* 0x3f8000000a1f7808 */ /* 0x000fe20002000000 */
[----:B------:R-:W-:Y:S02]  /*0820*/  @!P2 FMUL R8, R8, 16777216 ;  /* 0x4b8000000808a820 */ /* 0x000fe40000400000 */
[----:B------:R-:W-:Y:S02]  /*0830*/  @!P0 FMUL R11, R11, 16777216 ;  /* 0x4b8000000b0b8820 */ /* 0x000fe40000400000 */
[----:B------:R-:W-:Y:S01]  /*0840*/  @!P5 FMUL R31, R31, 16777216 ;  /* 0x4b8000001f1fd820 */ /* 0x000fe20000400000 */
[----:B-1----:R-:W-:Y:S01]  /*0850*/  FMUL R30, R29, R8 ;  /* 0x000000081d1e7220 */ /* 0x002fe20000400000 */
[----:B0-----:R-:W-:-:S03]  /*0860*/  FMUL R8, R28, R11 ;  /* 0x0000000b1c087220 */ /* 0x001fc60000400000 */
[C---:B------:R-:W-:Y:S01]  /*0870*/  FMUL R10, R30.reuse, R23 ;  /* 0x000000171e0a7220 */ /* 0x040fe20000400000 */
[----:B------:R-:W-:Y:S01]  /*0880*/  FMUL R28, R30, R15 ;  /* 0x0000000f1e1c7220 */ /* 0x000fe20000400000 */
[----:B--2---:R-:W-:Y:S01]  /*0890*/  FMUL R11, R2, R31 ;  /* 0x0000001f020b7220 */ /* 0x004fe20000400000 */
[C---:B------:R-:W-:Y:S01]  /*08a0*/  FMUL R2, R30.reuse, R19 ;  /* 0x000000131e027220 */ /* 0x040fe20000400000 */
[----:B------:R-:W-:Y:S01]  /*08b0*/  FMUL R30, R30, R7 ;  /* 0x000000071e1e7220 */ /* 0x000fe20000400000 */
[----:B------:R-:W-:-:S04]  /*08c0*/  SHF.L.U32 R7, R3, 0xa, RZ ;  /* 0x0000000a03077819 */ /* 0x000fc800000006ff */
[----:B------:R-:W-:-:S04]  /*08d0*/  LOP3.LUT R15, R7, 0xc00, RZ, 0xc0, !PT ;  /* 0x00000c00070f7812 */ /* 0x000fc800078ec0ff */
[C---:B------:R-:W-:Y:S02]  /*08e0*/  LOP3.LUT R19, R15.reuse, 0x100, RZ, 0xfc, !PT ;  /* 0x000001000f137812 */ /* 0x040fe400078efcff */
[C---:B------:R-:W-:Y:S02]  /*08f0*/  LOP3.LUT R23, R15.reuse, 0x200, RZ, 0xfc, !PT ;  /* 0x000002000f177812 */ /* 0x040fe400078efcff */
[C---:B------:R-:W-:Y:S02]  /*0900*/  LOP3.LUT R29, R15.reuse, 0x300, RZ, 0xfc, !PT ;  /* 0x000003000f1d7812 */ /* 0x040fe400078efcff */
[C---:B------:R-:W-:Y:S02]  /*0910*/  LOP3.LUT R7, R15.reuse, R36, RZ, 0xfc, !PT ;  /* 0x000000240f077212 */ /* 0x040fe400078efcff */
[----:B------:R-:W-:Y:S02]  /*0920*/  LEA.HI R36, R15, UR9, RZ, 0x1a ;  /* 0x000000090f247c11 */ /* 0x000fe4000f8fd0ff */
[----:B------:R-:W-:-:S02]  /*0930*/  LEA.HI R19, R19, UR9, RZ, 0x1a ;  /* 0x0000000913137c11 */ /* 0x000fc4000f8fd0ff */
[----:B------:R-:W-:Y:S02]  /*0940*/  LEA.HI R15, R23, UR9, RZ, 0x1a ;  /* 0x00000009170f7c11 */ /* 0x000fe4000f8fd0ff */
[----:B------:R-:W-:Y:S01]  /*0950*/  LEA.HI R29, R29, UR9, RZ, 0x1a ;  /* 0x000000091d1d7c11 */ /* 0x000fe2000f8fd0ff */
[C---:B------:R-:W-:Y:S01]  /*0960*/  IMAD R19, R7.reuse, 0x4, R19 ;  /* 0x0000000407137824 */ /* 0x040fe200078e0213 */
[C---:B------:R-:W-:Y:S02]  /*0970*/  LEA R23, R7.reuse, R36, 0x2 ;  /* 0x0000002407177211 */ /* 0x040fe400078e10ff */
[----:B------:R-:W-:Y:S01]  /*0980*/  LEA R15, R7, R15, 0x2 ;  /* 0x0000000f070f7211 */ /* 0x000fe200078e10ff */
[----:B------:R-:W-:Y:S01]  /*0990*/  FMUL R31, R11, R18 ;  /* 0x000000120b1f7220 */ /* 0x000fe20000400000 */
[----:B------:R-:W-:Y:S01]  /*09a0*/  LEA R7, R7, R29, 0x2 ;  /* 0x0000001d07077211 */ /* 0x000fe200078e10ff */
[C---:B------:R-:W-:Y:S01]  /*09b0*/  FMUL R29, R11.reuse, R22 ;  /* 0x000000160b1d7220 */ /* 0x040fe20000400000 */
[C---:B------:R-:W-:Y:S01]  /*09c0*/  FMUL R37, R11.reuse, R14 ;  /* 0x0000000e0b257220 */ /* 0x040fe20000400000 */
[----:B------:R-:W-:Y:S01]  /*09d0*/  FMUL R11, R11, R6 ;  /* 0x000000060b0b7220 */ /* 0x000fe20000400000 */
[C---:B------:R-:W-:Y:S01]  /*09e0*/  FMUL R20, R9.reuse, R20 ;  /* 0x0000001409147220 */ /* 0x040fe20000400000 */
[C---:B------:R-:W-:Y:S01]  /*09f0*/  FMUL R16, R9.reuse, R16 ;  /* 0x0000001009107220 */ /* 0x040fe20000400000 */
[C---:B------:R-:W-:Y:S01]  /*0a00*/  FMUL R6, R9.reuse, R12 ;  /* 0x0000000c09067220 */ /* 0x040fe20000400000 */
[----:B------:R-:W-:Y:S01]  /*0a10*/  FMUL R9, R9, R4 ;  /* 0x0000000409097220 */ /* 0x000fe20000400000 */
[----:B------:R-:W-:Y:S01]  /*0a20*/  IMAD.U32 R12, RZ, RZ, UR4 ;  /* 0x00000004ff0c7e24 */ /* 0x000fe2000f8e00ff */
[----:B------:R-:W-:-:S02]  /*0a30*/  ISETP.GE.AND P0, PT, R0, 0x121, PT ;  /* 0x000001210000780c */ /* 0x000fc40003f06270 */
[----:B------:R-:W-:Y:S01]  /*0a40*/  MOV R4, UR8 ;  /* 0x0000000800047c02 */ /* 0x000fe20008000f00 */
[----:B------:R-:W-:Y:S01]  /*0a50*/  FMUL R14, R8, R13 ;  /* 0x0000000d080e7220 */ /* 0x000fe20000400000 */
[----:B------:R-:W-:Y:S01]  /*0a60*/  ISETP.LT.AND P5, PT, R12, 0x600, !P0 ;  /* 0x000006000c00780c */ /* 0x000fe200047a1270 */
[----:B------:R-:W-:Y:S01]  /*0a70*/  FMUL R12, R8, R17 ;  /* 0x00000011080c7220 */ /* 0x000fe20000400000 */
[----:B------:R-:W-:Y:S01]  /*0a80*/  ISETP.LT.AND P1, PT, R4, 0x600, !P0 ;  /* 0x000006000400780c */ /* 0x000fe20004721270 */
[C---:B------:R-:W-:Y:S01]  /*0a90*/  FMUL R4, R8.reuse, R21 ;  /* 0x0000001508047220 */ /* 0x040fe20000400000 */
[----:B------:R-:W-:-:S04]  /*0aa0*/  FMUL R8, R8, R5 ;  /* 0x0000000508087220 */ /* 0x000fc80000400000 */
[----:B----4-:R-:W-:Y:S01]  /*0ab0*/  FFMA R8, R8, R25, R33 ;  /* 0x0000001908087223 */ /* 0x010fe20000000021 */
[----:B------:R-:W-:Y:S01]  /*0ac0*/  FFMA R5, R9, R24, R32 ;  /* 0x0000001809057223 */ /* 0x000fe20000000020 */
[----:B------:R-:W-:Y:S01]  /*0ad0*/  FFMA R11, R11, R26, R34 ;  /* 0x0000001a0b0b7223 */ /* 0x000fe20000000022 */
[----:B------:R-:W-:Y:S02]  /*0ae0*/  FFMA R30, R30, R27, R35 ;  /* 0x0000001b1e1e7223 */ /* 0x000fe40000000023 */
[----:B------:R-:W-:Y:S01]  /*0af0*/  FSETP.GEU.AND P2, PT, R8, RZ, PT ;  /* 0x000000ff0800720b */ /* 0x000fe20003f4e000 */
[----:B------:R-:W-:Y:S01]  /*0b00*/  FFMA R6, R6, R24, R32 ;  /* 0x0000001806067223 */ /* 0x000fe20000000020 */
[----:B------:R-:W-:Y:S01]  /*0b10*/  FSETP.GEU.AND P4, PT, R5, RZ, PT ;  /* 0x000000ff0500720b */ /* 0x000fe20003f8e000 */
[----:B------:R-:W-:Y:S01]  /*0b20*/  FFMA R37, R37, R26, R34 ;  /* 0x0000001a25257223 */ /* 0x000fe20000000022 */
[----:B------:R-:W-:Y:S02]  /*0b30*/  FSETP.GEU.AND P3, PT, R11, RZ, PT ;  /* 0x000000ff0b00720b */ /* 0x000fe40003f6e000 */
[----:B------:R-:W-:-:S02]  /*0b40*/  FSEL R8, R8, RZ, P2 ;  /* 0x000000ff08087208 */ /* 0x000fc40001000000 */
[----:B------:R-:W-:Y:S01]  /*0b50*/  FSETP.GEU.AND P2, PT, R30, RZ, PT ;  /* 0x000000ff1e00720b */ /* 0x000fe20003f4e000 */
[----:B------:R-:W-:Y:S01]  /*0b60*/  FFMA R9, R14, R25, R33 ;  /* 0x000000190e097223 */ /* 0x000fe20000000021 */
[----:B------:R-:W-:Y:S01]  /*0b70*/  FSEL R14, R5, RZ, P4 ;  /* 0x000000ff050e7208 */ /* 0x000fe20002000000 */
[----:B------:R-:W-:Y:S01]  /*0b80*/  FFMA R28, R28, R27, R35 ;  /* 0x0000001b1c1c7223 */ /* 0x000fe20000000023 */
[----:B------:R-:W-:Y:S01]  /*0b90*/  FSEL R18, R11, RZ, P3 ;  /* 0x000000ff0b127208 */ /* 0x000fe20001800000 */
[-CC-:B------:R-:W-:Y:S01]  /*0ba0*/  FFMA R16, R16, R24.reuse, R32.reuse ;  /* 0x0000001810107223 */ /* 0x180fe20000000020 */
[----:B------:R-:W-:Y:S02]  /*0bb0*/  FSETP.GEU.AND P3, PT, R6, RZ, PT ;  /* 0x000000ff0600720b */ /* 0x000fe40003f6e000 */
[----:B------:R-:W-:Y:S02]  /*0bc0*/  FSEL R30, R30, RZ, P2 ;  /* 0x000000ff1e1e7208 */ /* 0x000fe40001000000 */
[C---:B------:R-:W-:Y:S01]  /*0bd0*/  FSETP.GEU.AND P2, PT, R37.reuse, RZ, PT ;  /* 0x000000ff2500720b */ /* 0x040fe20003f4e000 */
[----:B------:R0:W-:Y:S01]  /*0be0*/  STS [R23], R14 ;  /* 0x0000000e17007388 */ /* 0x0001e20000000800 */
[----:B------:R-:W-:Y:S01]  /*0bf0*/  FSEL R6, R6, RZ, P3 ;  /* 0x000000ff06067208 */ /* 0x000fe20001800000 */
[----:B------:R-:W-:Y:S01]  /*0c00*/  FFMA R12, R12, R25, R33 ;  /* 0x000000190c0c7223 */ /* 0x000fe20000000021 */
[----:B------:R-:W-:Y:S01]  /*0c10*/  FSETP.GEU.AND P3, PT, R28, RZ, PT ;  /* 0x000000ff1c00720b */ /* 0x000fe20003f6e000 */
[----:B------:R-:W-:Y:S01]  /*0c20*/  FFMA R2, R2, R27, R35 ;  /* 0x0000001b02027223 */ /* 0x000fe20000000023 */
[----:B------:R-:W-:Y:S01]  /*0c30*/  FFMA R20, R20, R24, R32 ;  /* 0x0000001814147223 */ /* 0x000fe20000000020 */
[----:B0-----:R-:W-:-:S02]  /*0c40*/  FSEL R14, R37, RZ, P2 ;  /* 0x000000ff250e7208 */ /* 0x001fc40001000000 */
[----:B------:R-:W-:Y:S02]  /*0c50*/  FSETP.GEU.AND P2, PT, R16, RZ, PT ;  /* 0x000000ff1000720b */ /* 0x000fe40003f4e000 */
[----:B------:R-:W-:Y:S01]  /*0c60*/  FSEL R28, R28, RZ, P3 ;  /* 0x000000ff1c1c7208 */ /* 0x000fe20001800000 */
[----:B------:R-:W-:Y:S01]  /*0c70*/  FFMA R4, R4, R25, R33 ;  /* 0x0000001904047223 */ /* 0x000fe20000000021 */
[----:B------:R-:W-:Y:S01]  /*0c80*/  FSETP.GEU.AND P3, PT, R12, RZ, PT ;  /* 0x000000ff0c00720b */ /* 0x000fe20003f6e000 */
[-CC-:B------:R-:W-:Y:S01]  /*0c90*/  FFMA R31, R31, R26.reuse, R34.reuse ;  /* 0x0000001a1f1f7223 */ /* 0x180fe20000000022 */
[----:B------:R-:W-:Y:S02]  /*0ca0*/  FSEL R16, R16, RZ, P2 ;  /* 0x000000ff10107208 */ /* 0x000fe40001000000 */
[----:B------:R-:W-:Y:S02]  /*0cb0*/  FSETP.GEU.AND P4, PT, R9, RZ, PT ;  /* 0x000000ff0900720b */ /* 0x000fe40003f8e000 */
[----:B------:R-:W-:Y:S01]  /*0cc0*/  FSETP.GEU.AND P2, PT, R2, RZ, PT ;  /* 0x000000ff0200720b */ /* 0x000fe20003f4e000 */
[----:B------:R-:W-:Y:S01]  /*0cd0*/  FFMA R29, R29, R26, R34 ;  /* 0x0000001a1d1d7223 */ /* 0x000fe20000000022 */
[----:B------:R-:W-:Y:S01]  /*0ce0*/  FSEL R12, R12, RZ, P3 ;  /* 0x000000ff0c0c7208 */ /* 0x000fe20001800000 */
[----:B------:R-:W-:Y:S01]  /*0cf0*/  FFMA R10, R10, R27, R35 ;  /* 0x0000001b0a0a7223 */ /* 0x000fe20000000023 */
[----:B------:R-:W-:Y:S01]  /*0d00*/  FSEL R22, R9, RZ, P4 ;  /* 0x000000ff09167208 */ /* 0x000fe20002000000 */
[----:B------:R0:W-:Y:S01]  /*0d10*/  STS [R19+0x400], R8 ;  /* 0x0004000813007388 */ /* 0x0001e20000000800 */
[----:B------:R-:W-:-:S02]  /*0d20*/  FSETP.GEU.AND P3, PT, R20, RZ, PT ;  /* 0x000000ff1400720b */ /* 0x000fc40003f6e000 */
[----:B------:R-:W-:Y:S01]  /*0d30*/  FSEL R2, R2, RZ, P2 ;  /* 0x000000ff02027208 */ /* 0x000fe20001000000 */
[----:B------:R-:W-:Y:S01]  /*0d40*/  STS [R15+0x800], R18 ;  /* 0x000800120f007388 */ /* 0x000fe20000000800 */
[----:B------:R-:W-:Y:S02]  /*0d50*/  FSETP.GEU.AND P4, PT, R31, RZ, PT ;  /* 0x000000ff1f00720b */ /* 0x000fe40003f8e000 */
[----:B------:R-:W-:Y:S01]  /*0d60*/  FSETP.GEU.AND P2, PT, R4, RZ, PT ;  /* 0x000000ff0400720b */ /* 0x000fe20003f4e000 */
[----:B------:R-:W-:Y:S01]  /*0d70*/  STS [R7+0xc00], R30 ;  /* 0x000c001e07007388 */ /* 0x000fe20000000800 */
[----:B------:R-:W-:Y:S02]  /*0d80*/  FSEL R20, R20, RZ, P3 ;  /* 0x000000ff14147208 */ /* 0x000fe40001800000 */
[----:B------:R-:W-:Y:S01]  /*0d90*/  FSETP.GEU.AND P3, PT, R29, RZ, PT ;  /* 0x000000ff1d00720b */ /* 0x000fe20003f6e000 */
[----:B------:R1:W-:Y:S01]  /*0da0*/  STS [R23+0x100], R6 ;  /* 0x0001000617007388 */ /* 0x0003e20000000800 */
[----:B0-----:R-:W-:-:S02]  /*0db0*/  FSEL R8, R4, RZ, P2 ;  /* 0x000000ff04087208 */ /* 0x001fc40001000000 */
[----:B------:R-:W-:Y:S01]  /*0dc0*/  FSETP.GEU.AND P2, PT, R10, RZ, PT ;  /* 0x000000ff0a00720b */ /* 0x000fe20003f4e000 */
[----:B------:R-:W-:Y:S04]  /*0dd0*/  STS [R19+0x500], R22 ;  /* 0x0005001613007388 */ /* 0x000fe80000000800 */
[----:B------:R0:W-:Y:S01]  /*0de0*/  STS [R15+0x900], R14 ;  /* 0x0009000e0f007388 */ /* 0x0001e20000000800 */
[----:B-1----:R-:W-:-:S03]  /*0df0*/  FSEL R6, R31, RZ, P4 ;  /* 0x000000ff1f067208 */ /* 0x002fc60002000000 */
[----:B------:R-:W-:Y:S01]  /*0e00*/  STS [R7+0xd00], R28 ;  /* 0x000d001c07007388 */ /* 0x000fe20000000800 */
[----:B------:R-:W-:-:S03]  /*0e10*/  FSEL R10, R10, RZ, P2 ;  /* 0x000000ff0a0a7208 */ /* 0x000fc60001000000 */
[----:B------:R-:W-:Y:S01]  /*0e20*/  STS [R23+0x200], R16 ;  /* 0x0002001017007388 */ /* 0x000fe20000000800 */
[----:B0-----:R-:W-:-:S03]  /*0e30*/  FSEL R14, R29, RZ, P3 ;  /* 0x000000ff1d0e7208 */ /* 0x001fc60001800000 */
[----:B------:R-:W-:Y:S04]  /*0e40*/  STS [R19+0x600], R12 ;  /* 0x0006000c13007388 */ /* 0x000fe80000000800 */
[----:B------:R-:W-:Y:S04]  /*0e50*/  STS [R15+0xa00], R6 ;  /* 0x000a00060f007388 */ /* 0x000fe80000000800 */
[----:B------:R0:W-:Y:S04]  /*0e60*/  STS [R7+0xe00], R2 ;  /* 0x000e000207007388 */ /* 0x0001e80000000800 */
[----:B------:R-:W-:Y:S04]  /*0e70*/  STS [R23+0x300], R20 ;  /* 0x0003001417007388 */ /* 0x000fe80000000800 */
[----:B------:R-:W-:Y:S04]  /*0e80*/  STS [R19+0x700], R8 ;  /* 0x0007000813007388 */ /* 0x000fe80000000800 */
[----:B------:R-:W-:Y:S04]  /*0e90*/  STS [R15+0xb00], R14 ;  /* 0x000b000e0f007388 */ /* 0x000fe80000000800 */
[----:B------:R1:W-:Y:S01]  /*0ea0*/  STS [R7+0xf00], R10 ;  /* 0x000f000a07007388 */ /* 0x0003e20000000800 */
[----:B------:R-:W-:-:S04]  /*0eb0*/  LOP3.LUT R4, R3, 0xff, RZ, 0xc0, !PT ;  /* 0x000000ff03047812 */ /* 0x000fc800078ec0ff */
[----:B------:R-:W-:Y:S01]  /*0ec0*/  LEA R4, R4, UR9, 0x2 ;  /* 0x0000000904047c11 */ /* 0x000fe2000f8e10ff */
[----:B------:R-:W-:Y:S01]  /*0ed0*/  BAR.SYNC.DEFER_BLOCKING 0x0 ;  /* 0x0000000000007b1d */ /* 0x000fe20000010000 */
[----:B------:R-:W-:-:S04]  /*0ee0*/  USHF.R.U32.HI UR9, URZ, 0x1f, UR13 ;  /* 0x0000001f3f097899 */ /* 0x000fc8000801160d */
[----:B------:R-:W-:Y:S02]  /*0ef0*/  ULEA.HI.SX32 UR13, UR13, UR9, 0x1a ;  /* 0x000000090d0d7291 */ /* 0x000fe4000f8fd23f */
[----:B------:R-:W-:Y:S01]  /*0f00*/  USHF.R.U32.HI UR9, URZ, 0x1f, UR11 ;  /* 0x0000001f3f097899 */ /* 0x000fe2000801160b */
[----:B------:R-:W-:Y:S01]  /*0f10*/  IMAD.U32 R5, RZ, RZ, UR6 ;  /* 0x00000006ff057e24 */ /* 0x000fe2000f8e00ff */
[----:B------:R-:W-:Y:S02]  /*0f20*/  UIADD3 UR5, UR4, 0xb, URZ ;  /* 0x0000000b04057890 */ /* 0x000fe4000fffe03f */
[----:B------:R-:W-:Y:S02]  /*0f30*/  ULEA.HI.SX32 UR12, UR11, UR9, 0x1a ;  /* 0x000000090b0c7291 */ /* 0x000fe4000f8fd23f */
[----:B------:R-:W-:Y:S01]  /*0f40*/  UIMAD UR15, UR13, -0x180, UR4 ;  /* 0xfffffe800d0f78a4 */ /* 0x000fe2000f8e0204 */
[----:B0-----:R-:W-:Y:S01]  /*0f50*/  MOV R2, UR7 ;  /* 0x0000000700027c02 */ /* 0x001fe20008000f00 */
[----:B------:R-:W-:Y:S01]  /*0f60*/  UIMAD UR10, UR12, -0x180, UR14 ;  /* 0xfffffe800c0a78a4 */ /* 0x000fe2000f8e020e */
[----:B------:R-:W-:Y:S01]  /*0f70*/  MOV R6, UR5 ;  /* 0x0000000500067c02 */ /* 0x000fe20008000f00 */
[----:B------:R-:W-:Y:S01]  /*0f80*/  UIADD3 UR9, UR4, 0x3, URZ ;  /* 0x0000000304097890 */ /* 0x000fe2000fffe03f */
[----:B------:R-:W-:Y:S01]  /*0f90*/  ISETP.LT.AND P3, PT, R5, 0x600, !P0 ;  /* 0x000006000500780c */ /* 0x000fe20004761270 */
[----:B------:R-:W0:Y:S01]  /*0fa0*/  LDS R11, [R4] ;  /* 0x00000000040b7984 */ /* 0x000e220000000800 */
[----:B------:R-:W-:-:S02]  /*0fb0*/  MOV R5, UR15 ;  /* 0x0000000f00057c02 */ /* 0x000fc40008000f00 */
[----:B------:R-:W-:Y:S01]  /*0fc0*/  ISETP.LT.AND P2, PT, R2, 0x600, !P0 ;  /* 0x000006000200780c */ /* 0x000fe20004741270 */
[----:B-1----:R-:W-:Y:S01]  /*0fd0*/  IMAD.U32 R7, RZ, RZ, UR14 ;  /* 0x0000000eff077e24 */ /* 0x002fe2000f8e00ff */
[----:B------:R-:W1:Y:S01]  /*0fe0*/  LDC.64 R2, c[0x0][0x238] ;  /* 0x00008e00ff027b82 */ /* 0x000e620000000a00 */
[----:B------:R-:W-:Y:S01]  /*0ff0*/  ISETP.LT.AND P4, PT, R6, 0x600, !P0 ;  /* 0x000006000600780c */ /* 0x000fe20004781270 */
[----:B------:R-:W2:Y:S01]  /*1000*/  LDS R13, [R4+0x404] ;  /* 0x00040400040d7984 */ /* 0x000ea20000000800 */
[----:B------:R-:W-:Y:S01]  /*1010*/  MOV R9, UR10 ;  /* 0x0000000a00097c02 */ /* 0x000fe20008000f00 */
[----:B------:R-:W-:Y:S01]  /*1020*/  UIMAD.WIDE UR10, UR9, 0x2aaaaaab, URZ ;  /* 0x2aaaaaab090a78a5 */ /* 0x000fe2000f8e023f */
[----:B------:R-:W-:Y:S01]  /*1030*/  MOV R6, UR13 ;  /* 0x0000000d00067c02 */ /* 0x000fe20008000f00 */
[----:B------:R-:W-:Y:S01]  /*1040*/  IMAD R5, R5, 0x121, R0 ;  /* 0x0000012105057824 */ /* 0x000fe200078e0200 */
[----:B------:R-:W-:Y:S01]  /*1050*/  ISETP.LT.AND P6, PT, R7, 0x600, !P0 ;  /* 0x000006000700780c */ /* 0x000fe200047c1270 */
[----:B------:R-:W3:Y:S02]  /*1060*/  LDS R15, [R4+0x808] ;  /* 0x00080800040f7984 */ /* 0x000ee40000000800 */
[----:B------:R-:W-:-:S02]  /*1070*/  IMAD R7, R6, 0x36300, R5 ;  /* 0x0003630006077824 */ /* 0x000fc400078e0205 */
[----:B------:R-:W-:Y:S01]  /*1080*/  IMAD.U32 R6, RZ, RZ, UR12 ;  /* 0x0000000cff067e24 */ /* 0x000fe2000f8e00ff */
[----:B------:R-:W-:Y:S01]  /*1090*/  UMOV UR12, UR11 ;  /* 0x0000000b000c7c82 */ /* 0x000fe20008000000 */
[----:B------:R-:W4:Y:S01]  /*10a0*/  LDS R17, [R4+0xc0c] ;  /* 0x000c0c0004117984 */ /* 0x000f220000000800 */
[----:B------:R-:W-:Y:S01]  /*10b0*/  USHF.R.U32.HI UR13, URZ, 0x1f, UR12 ;  /* 0x0000001f3f0d7899 */ /* 0x000fe2000801160c */
[----:B------:R-:W-:Y:S01]  /*10c0*/  IMAD R5, R9, 0x121, R0 ;  /* 0x0000012109057824 */ /* 0x000fe200078e0200 */
[----:B------:R-:W-:Y:S01]  /*10d0*/  UIADD3 UR14, UR4, 0x2, URZ ;  /* 0x00000002040e7890 */ /* 0x000fe2000fffe03f */
[----:B------:R-:W-:Y:S01]  /*10e0*/  LDS R19, [R4+0x1818] ;  /* 0x0018180004137984 */ /* 0x000fe20000000800 */
[----:B------:R-:W-:Y:S01]  /*10f0*/  ULEA.HI.SX32 UR13, UR12, UR13, 0x1a ;  /* 0x0000000d0c0d7291 */ /* 0x000fe2000f8fd23f */
[----:B------:R-:W-:Y:S01]  /*1100*/  MOV R10, UR9 ;  /* 0x00000009000a7c02 */ /* 0x000fe20008000f00 */
[----:B------:R-:W-:Y:S01]  /*1110*/  IMAD R5, R6, 0x36300, R5 ;  /* 0x0003630006057824 */ /* 0x000fe200078e0205 */
[----:B------:R-:W-:Y:S01]  /*1120*/  UIMAD.WIDE UR10, UR14, 0x2aaaaaab, URZ ;  /* 0x2aaaaaab0e0a78a5 */ /* 0x000fe2000f8e023f */
[----:B------:R-:W-:Y:S01]  /*1130*/  LDS R23, [R4+0x2828] ;  /* 0x0028280004177984 */ /* 0x000fe20000000800 */
[----:B------:R-:W-:Y:S01]  /*1140*/  UIMAD UR9, UR13, -0x180, UR9 ;  /* 0xfffffe800d0978a4 */ /* 0x000fe2000f8e0209 */
[--C-:B-1----:R-:W-:Y:S01]  /*1150*/  IMAD.WIDE R8, R5, 0x4, R2.reuse ;  /* 0x0000000405087825 */ /* 0x102fe200078e0202 */
[----:B------:R-:W-:Y:S01]  /*1160*/  USHF.R.U32.HI UR10, URZ, 0x1f, UR11 ;  /* 0x0000001f3f0a7899 */ /* 0x000fe2000801160b */
[----:B------:R-:W-:Y:S02]  /*1170*/  LDS R25, [R4+0x2c2c] ;  /* 0x002c2c0004197984 */ /* 0x000fe40000000800 */
[----:B------:R-:W-:Y:S01]  /*1180*/  IMAD.WIDE R6, R7, 0x4, R2 ;  /* 0x0000000407067825 */ /* 0x000fe200078e0202 */
[----:B------:R-:W-:Y:S01]  /*1190*/  MOV R5, UR9 ;  /* 0x0000000900057c02 */ /* 0x000fe20008000f00 */
[----:B------:R-:W-:Y:S01]  /*11a0*/  UIADD3 UR9, UR4, 0x4, URZ ;  /* 0x0000000404097890 */ /* 0x000fe2000fffe03f */
[----:B------:R-:W-:Y:S01]  /*11b0*/  LDS R27, [R4+0x3030] ;  /* 0x00303000041b7984 */ /* 0x000fe20000000800 */
[----:B------:R-:W-:-:S02]  /*11c0*/  ULEA.HI.SX32 UR12, UR11, UR10, 0x1a ;  /* 0x0000000a0b0c7291 */ /* 0x000fc4000f8fd23f */
[----:B------:R-:W-:Y:S01]  /*11d0*/  UIMAD.WIDE UR10, UR9, 0x2aaaaaab, URZ ;  /* 0x2aaaaaab090a78a5 */ /* 0x000fe2000f8e023f */
[----:B0-----:R0:W-:Y:S01]  /*11e0*/  @P5 STG.E desc[UR22][R6.64], R11 ;  /* 0x0000000b06005986 */ /* 0x0011e2000c101916 */
[----:B------:R-:W-:-:S03]  /*11f0*/  UIMAD UR15, UR12, -0x180, UR14 ;  /* 0xfffffe800c0f78a4 */ /* 0x000fc6000f8e020e */
[----:B------:R-:W1:Y:S01]  /*1200*/  LDS R11, [R4+0x1010] ;  /* 0x00101000040b7984 */ /* 0x000e620000000800 */
[----:B------:R-:W-:Y:S01]  /*1210*/  ISETP.LT.AND P5, PT, R10, 0x600, !P0 ;  /* 0x000006000a00780c */ /* 0x000fe200047a1270 */
[----:B------:R-:W-:Y:S01]  /*1220*/  IMAD.U32 R10, RZ, RZ, UR14 ;  /* 0x0000000eff0a7e24 */ /* 0x000fe2000f8e00ff */
[----:B------:R-:W-:Y:S01]  /*1230*/  UIADD3 UR17, UR4, 0x5, URZ ;  /* 0x0000000504117890 */ /* 0x000fe2000fffe03f */
[----:B------:R-:W-:Y:S01]  /*1240*/  MOV R12, UR13 ;  /* 0x0000000d000c7c02 */ /* 0x000fe20008000f00 */
[----:B------:R-:W-:Y:S01]  /*1250*/  UMOV UR14, UR11 ;  /* 0x0000000b000e7c82 */ /* 0x000fe20008000000 */
[----:B------:R-:W-:Y:S01]  /*1260*/  IMAD R5, R5, 0x121, R0 ;  /* 0x0000012105057824 */ /* 0x000fe200078e0200 */
[----:B------:R-:W-:Y:S01]  /*1270*/  UIADD3 UR16, UR4, 0x6, URZ ;  /* 0x0000000604107890 */ /* 0x000fe2000fffe03f */
[----:B0-----:R-:W-:Y:S01]  /*1280*/  MOV R7, UR15 ;  /* 0x0000000f00077c02 */ /* 0x001fe20008000f00 */
[----:B------:R-:W-:Y:S01]  /*1290*/  IMAD.U32 R6, RZ, RZ, UR12 ;  /* 0x0000000cff067e24 */ /* 0x000fe2000f8e00ff */
[----:B------:R-:W-:Y:S01]  /*12a0*/  USHF.R.U32.HI UR15, URZ, 0x1f, UR14 ;  /* 0x0000001f3f0f7899 */ /* 0x000fe2000801160e */
[----:B------:R-:W-:Y:S01]  /*12b0*/  LDS R29, [R4+0x3434] ;  /* 0x00343400041d7984 */ /* 0x000fe20000000800 */
[----:B------:R-:W-:-:S02]  /*12c0*/  UIMAD.WIDE UR12, UR17, 0x2aaaaaab, URZ ;  /* 0x2aaaaaab110c78a5 */ /* 0x000fc4000f8e023f */
[----:B------:R-:W-:Y:S01]  /*12d0*/  ULEA.HI.SX32 UR15, UR14, UR15, 0x1a ;  /* 0x0000000f0e0f7291 */ /* 0x000fe2000f8fd23f */
[----:B--2---:R0:W-:Y:S01]  /*12e0*/  @P6 STG.E desc[UR22][R8.64], R13 ;  /* 0x0000000d08006986 */ /* 0x0041e2000c101916 */
[----:B------:R-:W-:Y:S01]  /*12f0*/  ISETP.LT.AND P6, PT, R10, 0x600, !P0 ;  /* 0x000006000a00780c */ /* 0x000fe200047c1270 */
[----:B------:R-:W-:Y:S02]  /*1300*/  USHF.R.U32.HI UR12, URZ, 0x1f, UR13 ;  /* 0x0000001f3f0c7899 */ /* 0x000fe4000801160d */
[----:B------:R-:W2:Y:S01]  /*1310*/  LDS R13, [R4+0x1414] ;  /* 0x00141400040d7984 */ /* 0x000ea20000000800 */
[----:B------:R-:W-:Y:S01]  /*1320*/  MOV R10, UR9 ;  /* 0x00000009000a7c02 */ /* 0x000fe20008000f00 */
[----:B------:R-:W-:Y:S02]  /*1330*/  UIMAD UR9, UR15, -0x180, UR9 ;  /* 0xfffffe800f0978a4 */ /* 0x000fe4000f8e0209 */
[----:B------:R-:W-:Y:S01]  /*1340*/  UIADD3 UR20, UR4, 0x7, URZ ;  /* 0x0000000704147890 */ /* 0x000fe2000fffe03f */
[----:B------:R-:W-:Y:S01]  /*1350*/  LDS R31, [R4+0x3838] ;  /* 0x00383800041f7984 */ /* 0x000fe20000000800 */
[----:B0-----:R-:W-:-:S02]  /*1360*/  IMAD R9, R12, 0x36300, R5 ;  /* 0x000363000c097824 */ /* 0x001fc400078e0205 */
[----:B------:R-:W-:Y:S01]  /*1370*/  IMAD R5, R7, 0x121, R0 ;  /* 0x0000012107057824 */ /* 0x000fe200078e0200 */
[----:B------:R-:W-:-:S03]  /*1380*/  ULEA.HI.SX32 UR12, UR13, UR12, 0x1a ;  /* 0x0000000c0d0c7291 */ /* 0x000fc6000f8fd23f */
[----:B------:R-:W-:Y:S01]  /*1390*/  IMAD R5, R6, 0x36300, R5 ;  /* 0x0003630006057824 */ /* 0x000fe200078e0205 */
[----:B------:R-:W-:Y:S02]  /*13a0*/  UIMAD.WIDE UR10, UR16, 0x2aaaaaab, URZ ;  /* 0x2aaaaaab100a78a5 */ /* 0x000fe4000f8e023f */
[----:B------:R-:W-:Y:S01]  /*13b0*/  UIMAD UR10, UR12, -0x180, UR17 ;  /* 0xfffffe800c0a78a4 */ /* 0x000fe2000f8e0211 */
[--C-:B------:R-:W-:Y:S01]  /*13c0*/  IMAD.WIDE R6, R5, 0x4, R2.reuse ;  /* 0x0000000405067825 */ /* 0x100fe200078e0202 */
[----:B------:R-:W-:Y:S01]  /*13d0*/  MOV R5, UR9 ;  /* 0x0000000900057c02 */ /* 0x000fe20008000f00 */
[----:B------:R-:W-:Y:S01]  /*13e0*/  USHF.R.U32.HI UR9, URZ, 0x1f, UR11 ;  /* 0x0000001f3f097899 */ /* 0x000fe2000801160b */
[----:B------:R-:W-:Y:S01]  /*13f0*/  MOV R12, UR15 ;  /* 0x0000000f000c7c02 */ /* 0x000fe20008000f00 */
[----:B------:R-:W-:Y:S01]  /*1400*/  IMAD.WIDE R8, R9, 0x4, R2 ;  /* 0x0000000409087825 */ /* 0x000fe200078e0202 */
[----:B---3--:R0:W-:Y:S01]  /*1410*/  @P6 STG.E desc[UR22][R6.64], R15 ;  /* 0x0000000f06006986 */ /* 0x0081e2000c101916 */
[----:B------:R-:W-:Y:S01]  /*1420*/  ULEA.HI.SX32 UR14, UR11, UR9, 0x1a ;  /* 0x000000090b0e7291 */ /* 0x000fe2000f8fd23f */
[----:B------:R-:W-:Y:S01]  /*1430*/  ISETP.LT.AND P6, PT, R10, 0x600, !P0 ;  /* 0x000006000a00780c */ /* 0x000fe200047c1270 */
[----:B------:R-:W-:Y:S01]  /*1440*/  IMAD R5, R5, 0x121, R0 ;  /* 0x0000012105057824 */ /* 0x000fe200078e0200 */
[----:B----4-:R3:W-:Y:S01]  /*1450*/  @P5 STG.E desc[UR22][R8.64], R17 ;  /* 0x0000001108005986 */ /* 0x0107e2000c101916 */
[----:B------:R-:W-:Y:S01]  /*1460*/  UIMAD UR13, UR14, -0x180, UR16 ;  /* 0xfffffe800e0d78a4 */ /* 0x000fe2000f8e0210 */
[----:B------:R-:W-:Y:S01]  /*1470*/  IMAD.U32 R10, RZ, RZ, UR17 ;  /* 0x00000011ff0a7e24 */ /* 0x000fe2000f8e00ff */
[----:B0-----:R-:W-:Y:S01]  /*1480*/  MOV R15, UR10 ;  /* 0x0000000a000f7c02 */ /* 0x001fe20008000f00 */
[----:B------:R-:W-:-:S02]  /*1490*/  IMAD R7, R12, 0x36300, R5 ;  /* 0x000363000c077824 */ /* 0x000fc400078e0205 */
[----:B---3--:R-:W-:Y:S02]  /*14a0*/  IMAD.U32 R8, RZ, RZ, UR12 ;  /* 0x0000000cff087e24 */ /* 0x008fe4000f8e00ff */
[----:B------:R-:W-:Y:S01]  /*14b0*/  IMAD R5, R15, 0x121, R0 ;  /* 0x000001210f057824 */ /* 0x000fe200078e0200 */
[----:B------:R-:W-:Y:S01]  /*14c0*/  UIMAD.WIDE UR10, UR8, 0x2aaaaaab, URZ ;  /* 0x2aaaaaab080a78a5 */ /* 0x000fe2000f8e023f */
[----:B------:R-:W-:Y:S01]  /*14d0*/  IMAD.WIDE R6, R7, 0x4, R2 ;  /* 0x0000000407067825 */ /* 0x000fe200078e0202 */
[----:B------:R-:W-:-:S03]  /*14e0*/  ISETP.LT.AND P5, PT, R10, 0x600, !P0 ;  /* 0x000006000a00780c */ /* 0x000fc600047a1270 */
[----:B------:R-:W-:Y:S01]  /*14f0*/  IMAD R9, R8, 0x36300, R5 ;  /* 0x0003630008097824 */ /* 0x000fe200078e0205 */
[----:B------:R-:W-:Y:S01]  /*1500*/  MOV R5, UR13 ;  /* 0x0000000d00057c02 */ /* 0x000fe20008000f00 */
[----:B------:R-:W-:Y:S01]  /*1510*/  UIMAD.WIDE UR12, UR7, 0x2aaaaaab, URZ ;  /* 0x2aaaaaab070c78a5 */ /* 0x000fe2000f8e023f */
[----:B------:R-:W-:Y:S01]  /*1520*/  MOV R10, UR16 ;  /* 0x00000010000a7c02 */ /* 0x000fe20008000f00 */
[----:B------:R-:W-:Y:S01]  /*1530*/  USHF.R.U32.HI UR10, URZ, 0x1f, UR11 ;  /* 0x0000001f3f0a7899 */ /* 0x000fe2000801160b */
[----:B-1----:R0:W-:Y:S01]  /*1540*/  @P6 STG.E desc[UR22][R6.64], R11 ;  /* 0x0000000b06006986 */ /* 0x0021e2000c101916 */
[----:B------:R-:W-:Y:S01]  /*1550*/  IMAD.U32 R12, RZ, RZ, UR14 ;  /* 0x0000000eff0c7e24 */ /* 0x000fe2000f8e00ff */
[----:B------:R-:W-:Y:S01]  /*1560*/  ISETP.LT.AND P6, PT, R10, 0x600, !P0 ;  /* 0x000006000a00780c */ /* 0x000fe200047c1270 */
[----:B------:R-:W-:Y:S01]  /*1570*/  IMAD R5, R5, 0x121, R0 ;  /* 0x0000012105057824 */ /* 0x000fe200078e0200 */
[----:B------:R-:W-:Y:S02]  /*1580*/  UIMAD.WIDE UR14, UR6, 0x2aaaaaab, URZ ;  /* 0x2aaaaaab060e78a5 */ /* 0x000fe4000f8e023f */
[----:B------:R-:W-:-:S02]  /*1590*/  USHF.R.U32.HI UR12, URZ, 0x1f, UR13 ;  /* 0x0000001f3f0c7899 */ /* 0x000fc4000801160d */
[----:B------:R-:W-:Y:S01]  /*15a0*/  ULEA.HI.SX32 UR10, UR11, UR10, 0x1a ;  /* 0x0000000a0b0a7291 */ /* 0x000fe2000f8fd23f */
[----:B------:R-:W-:Y:S01]  /*15b0*/  IMAD R5, R12, 0x36300, R5 ;  /* 0x000363000c057824 */ /* 0x000fe200078e0205 */
[----:B------:R-:W-:Y:S01]  /*15c0*/  UIMAD.WIDE UR16, UR5, 0x2aaaaaab, URZ ;  /* 0x2aaaaaab051078a5 */ /* 0x000fe2000f8e023f */
[--C-:B------:R-:W-:Y:S01]  /*15d0*/  IMAD.WIDE R8, R9, 0x4, R2.reuse ;  /* 0x0000000409087825 */ /* 0x100fe200078e0202 */
[----:B------:R-:W-:Y:S02]  /*15e0*/  USHF.R.U32.HI UR11, URZ, 0x1f, UR15 ;  /* 0x0000001f3f0b7899 */ /* 0x000fe4000801160f */
[----:B------:R-:W-:Y:S02]  /*15f0*/  UIMAD UR14, UR10, -0x180, UR8 ;  /* 0xfffffe800a0e78a4 */ /* 0x000fe4000f8e0208 */
[----:B------:R-:W-:Y:S01]  /*1600*/  ULEA.HI.SX32 UR12, UR13, UR12, 0x1a ;  /* 0x0000000c0d0c7291 */ /* 0x000fe2000f8fd23f */
[----:B0-----:R-:W-:Y:S01]  /*1610*/  IMAD.WIDE R6, R5, 0x4, R2 ;  /* 0x0000000405067825 */ /* 0x001fe200078e0202 */
[----:B------:R-:W-:-:S02]  /*1620*/  USHF.R.U32.HI UR8, URZ, 0x1f, UR17 ;  /* 0x0000001f3f087899 */ /* 0x000fc40008011611 */
[----:B------:R-:W-:Y:S01]  /*1630*/  ULEA.HI.SX32 UR11, UR15, UR11, 0x1a ;  /* 0x0000000b0f0b7291 */ /* 0x000fe2000f8fd23f */
[----:B--2---:R0:W-:Y:S01]  /*1640*/  @P5 STG.E desc[UR22][R8.64], R13 ;  /* 0x0000000d08005986 */ /* 0x0041e2000c101916 */
[----:B------:R-:W-:Y:S01]  /*1650*/  UIMAD UR7, UR12, -0x180, UR7 ;  /* 0xfffffe800c0778a4 */ /* 0x000fe2000f8e0207 */
[----:B------:R-:W-:Y:S01]  /*1660*/  MOV R5, UR20 ;  /* 0x0000001400057c02 */ /* 0x000fe20008000f00 */
[----:B------:R-:W-:Y:S01]  /*1670*/  UIADD3 UR9, UR4, 0xa, URZ ;  /* 0x0000000a04097890 */ /* 0x000fe2000fffe03f */
[----:B------:R1:W-:Y:S01]  /*1680*/  @P6 STG.E desc[UR22][R6.64], R19 ;  /* 0x0000001306006986 */ /* 0x0003e2000c101916 */
[----:B------:R-:W-:Y:S02]  /*1690*/  ULEA.HI.SX32 UR8, UR17, UR8, 0x1a ;  /* 0x0000000811087291 */ /* 0x000fe4000f8fd23f */
[----:B------:R-:W-:Y:S01]  /*16a0*/  UIMAD UR6, UR11, -0x180, UR6 ;  /* 0xfffffe800b0678a4 */ /* 0x000fe2000f8e0206 */
[----:B------:R-:W-:Y:S01]  /*16b0*/  ISETP.LT.AND P6, PT, R5, 0x600, !P0 ;  /* 0x000006000500780c */ /* 0x000fe200047c1270 */
[----:B------:R-:W-:Y:S01]  /*16c0*/  UIMAD.WIDE UR18, UR9, 0x2aaaaaab, URZ ;  /* 0x2aaaaaab091278a5 */ /* 0x000fe2000f8e023f */
[----:B------:R-:W2:Y:S01]  /*16d0*/  LDS R19, [R4+0x1c1c] ;  /* 0x001c1c0004137984 */ /* 0x000ea20000000800 */
[----:B0-----:R-:W-:Y:S01]  /*16e0*/  IMAD.U32 R9, RZ, RZ, UR14 ;  /* 0x0000000eff097e24 */ /* 0x001fe2000f8e00ff */
[----:B------:R-:W-:Y:S01]  /*16f0*/  UIMAD UR5, UR8, -0x180, UR5 ;  /* 0xfffffe80080578a4 */ /* 0x000fe2000f8e0205 */
[----:B-1----:R-:W-:-:S02]  /*1700*/  MOV R6, UR10 ;  /* 0x0000000a00067c02 */ /* 0x002fc40008000f00 */
[--C-:B------:R-:W-:Y:S01]  /*1710*/  IMAD R5, R9, 0x121, R0.reuse ;  /* 0x0000012109057824 */ /* 0x100fe200078e0200 */
[----:B------:R-:W-:Y:S01]  /*1720*/  MOV R7, UR7 ;  /* 0x0000000700077c02 */ /* 0x000fe20008000f00 */
[----:B------:R-:W-:Y:S01]  /*1730*/  USHF.R.U32.HI UR13, URZ, 0x1f, UR19 ;  /* 0x0000001f3f0d7899 */ /* 0x000fe20008011613 */
[----:B------:R-:W-:Y:S01]  /*1740*/  MOV R9, UR6 ;  /* 0x0000000600097c02 */ /* 0x000fe20008000f00 */
[----:B------:R-:W-:Y:S01]  /*1750*/  IMAD R5, R6, 0x36300, R5 ;  /* 0x0003630006057824 */ /* 0x000fe200078e0205 */
[----:B------:R-:W-:Y:S01]  /*1760*/  UIMAD.WIDE UR6, UR20, 0x2aaaaaab, URZ ;  /* 0x2aaaaaab140678a5 */ /* 0x000fe2000f8e023f */
[----:B------:R-:W-:Y:S02]  /*1770*/  IMAD.U32 R6, RZ, RZ, UR12 ;  /* 0x0000000cff067e24 */ /* 0x000fe4000f8e00ff */
[--C-:B------:R-:W-:Y:S01]  /*1780*/  IMAD R7, R7, 0x121, R0.reuse ;  /* 0x0000012107077824 */ /* 0x100fe200078e0200 */
[----:B------:R-:W-:Y:S01]  /*1790*/  ULEA.HI.SX32 UR13, UR19, UR13, 0x1a ;  /* 0x0000000d130d7291 */ /* 0x000fe2000f8fd23f */
[----:B------:R-:W-:Y:S01]  /*17a0*/  IMAD.U32 R11, RZ, RZ, UR5 ;  /* 0x00000005ff0b7e24 */ /* 0x000fe2000f8e00ff */
[----:B------:R-:W-:Y:S01]  /*17b0*/  USHF.R.U32.HI UR5, URZ, 0x1f, UR7 ;  /* 0x0000001f3f057899 */ /* 0x000fe20008011607 */
[----:B------:R-:W-:Y:S01]  /*17c0*/  IMAD R7, R6, 0x36300, R7 ;  /* 0x0003630006077824 */ /* 0x000fe200078e0207 */
[----:B------:R-:W-:Y:S01]  /*17d0*/  MOV R10, UR9 ;  /* 0x00000009000a7c02 */ /* 0x000fe20008000f00 */
[----:B------:R-:W-:Y:S01]  /*17e0*/  UIMAD UR9, UR13, -0x180, UR9 ;  /* 0xfffffe800d0978a4 */ /* 0x000fe2000f8e0209 */
[----:B------:R-:W-:Y:S01]  /*17f0*/  MOV R6, UR11 ;  /* 0x0000000b00067c02 */ /* 0x000fe20008000f00 */
[--C-:B------:R-:W-:Y:S01]  /*1800*/  IMAD R9, R9, 0x121, R0.reuse ;  /* 0x0000012109097824 */ /* 0x100fe200078e0200 */
[----:B------:R-:W-:Y:S01]  /*1810*/  ULEA.HI.SX32 UR5, UR7, UR5, 0x1a ;  /* 0x0000000507057291 */ /* 0x000fe2000f8fd23f */
[----:B------:R-:W-:-:S02]  /*1820*/  IMAD R11, R11, 0x121, R0 ;  /* 0x000001210b0b7824 */ /* 0x000fc400078e0200 */
[----:B------:R-:W-:Y:S01]  /*1830*/  IMAD R9, R6, 0x36300, R9 ;  /* 0x0003630006097824 */ /* 0x000fe200078e0209 */
[----:B------:R-:W-:Y:S01]  /*1840*/  MOV R6, UR8 ;  /* 0x0000000800067c02 */ /* 0x000fe20008000f00 */
[----:B------:R-:W-:Y:S01]  /*1850*/  UIMAD UR20, UR5, -0x180, UR20 ;  /* 0xfffffe80051478a4 */ /* 0x000fe2000f8e0214 */
[----:B------:R-:W-:-:S03]  /*1860*/  MOV R13, UR9 ;  /* 0x00000009000d7c02 */ /* 0x000fc60008000f00 */
[----:B------:R-:W-:Y:S02]  /*1870*/  IMAD R11, R6, 0x36300, R11 ;  /* 0x00036300060b7824 */ /* 0x000fe400078e020b */
[----:B------:R-:W-:Y:S01]  /*1880*/  IMAD.U32 R6, RZ, RZ, UR13 ;  /* 0x0000000dff067e24 */ /* 0x000fe2000f8e00ff */
[----:B------:R-:W-:Y:S01]  /*1890*/  MOV R15, UR20 ;  /* 0x00000014000f7c02 */ /* 0x000fe20008000f00 */
[----:B------:R-:W-:Y:S01]  /*18a0*/  IMAD R13, R13, 0x121, R0 ;  /* 0x000001210d0d7824 */ /* 0x000fe200078e0200 */
[----:B------:R-:W-:-:S03]  /*18b0*/  MOV R17, UR5 ;  /* 0x0000000500117c02 */ /* 0x000fc60008000f00 */
[----:B------:R-:W-:Y:S02]  /*18c0*/  IMAD R13, R6, 0x36300, R13 ;  /* 0x00036300060d7824 */ /* 0x000fe400078e020d */
[----:B------:R-:W-:Y:S01]  /*18d0*/  IMAD R6, R15, 0x121, R0 ;  /* 0x000001210f067824 */ /* 0x000fe200078e0200 */
[----:B------:R-:W-:-:S03]  /*18e0*/  UIADD3 UR5, UR4, 0x8, URZ ;  /* 0x0000000804057890 */ /* 0x000fc6000fffe03f */
[----:B------:R-:W-:Y:S01]  /*18f0*/  IMAD R15, R17, 0x36300, R6 ;  /* 0x00036300110f7824 */ /* 0x000fe200078e0206 */
[----:B------:R-:W-:-:S03]  /*1900*/  UIMAD.WIDE UR6, UR5, 0x2aaaaaab, URZ ;  /* 0x2aaaaaab050678a5 */ /* 0x000fc6000f8e023f */
[----:B------:R-:W-:Y:S01]  /*1910*/  IMAD.WIDE R14, R15, 0x4, R2 ;  /* 0x000000040f0e7825 */ /* 0x000fe200078e0202 */
[----:B------:R-:W-:-:S04]  /*1920*/  USHF.R.U32.HI UR6, URZ, 0x1f, UR7 ;  /* 0x0000001f3f067899 */ /* 0x000fc80008011607 */
[----:B--2---:R0:W-:Y:S04]  /*1930*/  @P6 STG.E desc[UR22][R14.64], R19 ;  /* 0x000000130e006986 */ /* 0x0041e8000c101916 */
[----:B------:R-:W1:Y:S01]  /*1940*/  LDS R19, [R4+0x2020] ;  /* 0x0020200004137984 */ /* 0x000e620000000800 */
[----:B------:R-:W-:Y:S01]  /*1950*/  ULEA.HI.SX32 UR6, UR7, UR6, 0x1a ;  /* 0x0000000607067291 */ /* 0x000fe2000f8fd23f */
[----:B------:R-:W-:-:S03]  /*1960*/  MOV R6, UR5 ;  /* 0x0000000500067c02 */ /* 0x000fc60008000f00 */
[----:B------:R-:W-:Y:S02]  /*1970*/  UIMAD UR5, UR6, -0x180, UR5 ;  /* 0xfffffe80060578a4 */ /* 0x000fe4000f8e0205 */
[----:B------:R-:W-:-:S04]  /*1980*/  MOV R21, UR6 ;  /* 0x0000000600157c02 */ /* 0x000fc80008000f00 */
[----:B------:R-:W-:Y:S01]  /*1990*/  IMAD.U32 R17, RZ, RZ, UR5 ;  /* 0x00000005ff117e24 */ /* 0x000fe2000f8e00ff */
[----:B------:R-:W-:-:S04]  /*19a0*/  UIADD3 UR5, UR4, 0x9, URZ ;  /* 0x0000000904057890 */ /* 0x000fc8000fffe03f */
[----:B------:R-:W-:Y:S01]  /*19b0*/  UIMAD.WIDE UR6, UR5, 0x2aaaaaab, URZ ;  /* 0x2aaaaaab050678a5 */ /* 0x000fe2000f8e023f */
[----:B------:R-:W-:Y:S01]  /*19c0*/  ISETP.LT.AND P6, PT, R6, 0x600, !P0 ;  /* 0x000006000600780c */ /* 0x000fe200047c1270 */
[----:B------:R-:W-:Y:S02]  /*19d0*/  IMAD R6, R17, 0x121, R0 ;  /* 0x0000012111067824 */ /* 0x000fe400078e0200 */
[----:B------:R-:W-:Y:S02]  /*19e0*/  USHF.R.U32.HI UR6, URZ, 0x1f, UR7 ;  /* 0x0000001f3f067899 */ /* 0x000fe40008011607 */
[----:B------:R-:W-:Y:S02]  /*19f0*/  IMAD R17, R21, 0x36300, R6 ;  /* 0x0003630015117824 */ /* 0x000fe400078e0206 */
[----:B------:R-:W-:Y:S01]  /*1a00*/  ULEA.HI.SX32 UR6, UR7, UR6, 0x1a ;  /* 0x0000000607067291 */ /* 0x000fe2000f8fd23f */
[----:B------:R-:W-:-:S03]  /*1a10*/  MOV R6, UR5 ;  /* 0x0000000500067c02 */ /* 0x000fc60008000f00 */
[----:B------:R-:W-:Y:S01]  /*1a20*/  UIMAD UR5, UR6, -0x180, UR5 ;  /* 0xfffffe80060578a4 */ /* 0x000fe2000f8e0205 */
[----:B0-----:R-:W-:-:S05]  /*1a30*/  IMAD.WIDE R14, R17, 0x4, R2 ;  /* 0x00000004110e7825 */ /* 0x001fca00078e0202 */
[----:B------:R-:W-:Y:S01]  /*1a40*/  MOV R17, UR5 ;  /* 0x0000000500117c02 */ /* 0x000fe20008000f00 */
[----:B------:R-:W-:Y:S01]  /*1a50*/  IMAD.U32 R21, RZ, RZ, UR6 ;  /* 0x00000006ff157e24 */ /* 0x000fe2000f8e00ff */
[----:B-1----:R0:W-:Y:S01]  /*1a60*/  @P6 STG.E desc[UR22][R14.64], R19 ;  /* 0x000000130e006986 */ /* 0x0021e2000c101916 */
[----:B------:R-:W-:Y:S02]  /*1a70*/  ISETP.LT.AND P6, PT, R6, 0x600, !P0 ;  /* 0x000006000600780c */ /* 0x000fe400047c1270 */
[----:B------:R-:W-:-:S04]  /*1a80*/  IMAD R6, R17, 0x121, R0 ;  /* 0x0000012111067824 */ /* 0x000fc800078e0200 */
[----:B------:R-:W-:Y:S02]  /*1a90*/  IMAD R17, R21, 0x36300, R6 ;  /* 0x0003630015117824 */ /* 0x000fe400078e0206 */
[----:B------:R-:W1:Y:S01]  /*1aa0*/  LDS R21, [R4+0x2424] ;  /* 0x0024240004157984 */ /* 0x000e620000000800 */
[----:B------:R-:W-:-:S04]  /*1ab0*/  UIADD3 UR6, UR4, 0xf, URZ ;  /* 0x0000000f04067890 */ /* 0x000fc8000fffe03f */
[----:B------:R-:W-:-:S04]  /*1ac0*/  UIMAD.WIDE UR4, UR6, 0x2aaaaaab, URZ ;  /* 0x2aaaaaab060478a5 */ /* 0x000fc8000f8e023f */
[----:B------:R-:W-:Y:S01]  /*1ad0*/  USHF.R.U32.HI UR4, URZ, 0x1f, UR5 ;  /* 0x0000001f3f047899 */ /* 0x000fe20008011605 */
[----:B------:R-:W-:-:S03]  /*1ae0*/  MOV R6, UR6 ;  /* 0x0000000600067c02 */ /* 0x000fc60008000f00 */
[----:B------:R-:W-:-:S04]  /*1af0*/  ULEA.HI.SX32 UR4, UR5, UR4, 0x1a ;  /* 0x0000000405047291 */ /* 0x000fc8000f8fd23f */
[----:B------:R-:W-:Y:S01]  /*1b00*/  UIMAD UR6, UR4, -0x180, UR6 ;  /* 0xfffffe80040678a4 */ /* 0x000fe2000f8e0206 */
[----:B------:R-:W-:-:S05]  /*1b10*/  ISETP.LT.AND P5, PT, R10, 0x600, !P0 ;  /* 0x000006000a00780c */ /* 0x000fca00047a1270 */
[----:B0-----:R-:W-:Y:S02]  /*1b20*/  MOV R15, UR6 ;  /* 0x00000006000f7c02 */ /* 0x001fe40008000f00 */
[----:B------:R-:W-:Y:S01]  /*1b30*/  ISETP.LT.AND P0, PT, R6, 0x600, !P0 ;  /* 0x000006000600780c */ /* 0x000fe20004701270 */
[----:B------:R-:W-:-:S04]  /*1b40*/  IMAD.WIDE R12, R13, 0x4, R2 ;  /* 0x000000040d0c7825 */ /* 0x000fc800078e0202 */
[----:B------:R-:W-:Y:S02]  /*1b50*/  IMAD R0, R15, 0x121, R0 ;  /* 0x000001210f007824 */ /* 0x000fe400078e0200 */
[----:B------:R-:W-:-:S04]  /*1b60*/  IMAD.WIDE R14, R17, 0x4, R2 ;  /* 0x00000004110e7825 */ /* 0x000fc800078e0202 */
[----:B------:R-:W-:-:S04]  /*1b70*/  IMAD.WIDE R10, R11, 0x4, R2 ;  /* 0x000000040b0a7825 */ /* 0x000fc800078e0202 */
[--C-:B------:R-:W-:Y:S01]  /*1b80*/  IMAD.WIDE R8, R9, 0x4, R2.reuse ;  /* 0x0000000409087825 */ /* 0x100fe200078e0202 */
[----:B-1----:R0:W-:Y:S03]  /*1b90*/  @P6 STG.E desc[UR22][R14.64], R21 ;  /* 0x000000150e006986 */ /* 0x0021e6000c101916 */
[--C-:B------:R-:W-:Y:S01]  /*1ba0*/  IMAD.WIDE R6, R7, 0x4, R2.reuse ;  /* 0x0000000407067825 */ /* 0x100fe200078e0202 */
[----:B------:R0:W-:Y:S03]  /*1bb0*/  @P5 STG.E desc[UR22][R12.64], R23 ;  /* 0x000000170c005986 */ /* 0x0001e6000c101916 */
[----:B------:R-:W-:Y:S01]  /*1bc0*/  IMAD.WIDE R16, R5, 0x4, R2 ;  /* 0x0000000405107825 */ /* 0x000fe200078e0202 */
[----:B------:R0:W-:Y:S01]  /*1bd0*/  @P4 STG.E desc[UR22][R10.64], R25 ;  /* 0x000000190a004986 */ /* 0x0001e2000c101916 */
[----:B------:R-:W-:-:S03]  /*1be0*/  MOV R19, UR4 ;  /* 0x0000000400137c02 */ /* 0x000fc60008000f00 */
[----:B------:R0:W-:Y:S04]  /*1bf0*/  @P3 STG.E desc[UR22][R8.64], R27 ;  /* 0x0000001b08003986 */ /* 0x0001e8000c101916 */
[----:B------:R0:W-:Y:S01]  /*1c00*/  @P2 STG.E desc[UR22][R6.64], R29 ;  /* 0x0000001d06002986 */ /* 0x0001e2000c101916 */
[----:B------:R-:W-:-:S03]  /*1c10*/  IMAD R19, R19, 0x36300, R0 ;  /* 0x0003630013137824 */ /* 0x000fc600078e0200 */
[----:B------:R0:W-:Y:S02]  /*1c20*/  @P1 STG.E desc[UR22][R16.64], R31 ;  /* 0x0000001f10001986 */ /* 0x0001e4000c101916 */
[----:B0-----:R-:W-:Y:S05]  /*1c30*/  @!P0 EXIT ;  /* 0x000000000000894d */ /* 0x001fea0003800000 */
[----:B------:R-:W0:Y:S01]  /*1c40*/  LDS R5, [R4+0x3c3c] ;  /* 0x003c3c0004057984 */ /* 0x000e220000000800 */
[----:B------:R-:W-:-:S05]  /*1c50*/  IMAD.WIDE R2, R19, 0x4, R2 ;  /* 0x0000000413027825 */ /* 0x000fca00078e0202 */
[----:B0-----:R-:W-:Y:S01]  /*1c60*/  STG.E desc[UR22][R2.64], R5 ;  /* 0x0000000502007986 */ /* 0x001fe2000c101916 */
[----:B------:R-:W-:Y:S05]  /*1c70*/  EXIT ;  /* 0x000000000000794d */ /* 0x000fea0003800000 */
.L_x_0:
[----:B------:R-:W-:-:S00]  /*1c80*/  BRA `(.L_x_0) ;  /* 0xfffffffc00fc7947 */ /* 0x000fc0000383ffff */
[----:B------:R-:W-:-:S00]  /*1c90*/  NOP ;  /* 0x0000000000007918 */ /* 0x000fc00000000000 */
        /* <DEDUP_REMOVED lines=14> */
.L_x_1:


//--------------------- .nv.global.init           --------------------------
	.section	.nv.global.init,"aw",@progbits
.nv.global.init:
	.type		_$_str,@object
	.size		_$_str,(_$_str_$_2 - _$_str)
_$_str:
        /*0000*/ 	.byte	0x5f, 0x5f, 0x43, 0x55, 0x44, 0x41, 0x5f, 0x46, 0x54, 0x5a, 0x00
	.type		_$_str_$_2,@object
	.size		_$_str_$_2,(.L_1 - _$_str_$_2)
_$_str_$_2:
        /*000b*/ 	.byte	0x5f, 0x5f, 0x43, 0x55, 0x44, 0x41, 0x5f, 0x50, 0x52, 0x45, 0x43, 0x5f, 0x53, 0x51, 0x52, 0x54
        /*001b*/ 	.byte	0x00
.L_1:


//--------------------- .nv.shared.triton_poi_fused__native_batch_norm_legit_no_training_relu_27 --------------------------
	.section	.nv.shared.triton_poi_fused__native_batch_norm_legit_no_training_relu_27,"aw",@nobits
	.sectionflags	@""
	.align	16
	.zero		1024


//--------------------- .nv.constant0.triton_poi_fused__native_batch_norm_legit_no_training_relu_27 --------------------------
	.section	.nv.constant0.triton_poi_fused__native_batch_norm_legit_no_training_relu_27,"a",@progbits
	.sectionflags	@""
	.align	4
.nv.constant0.triton_poi_fused__native_batch_norm_legit_no_training_relu_27:
	.zero		584
